	.target	sm_90a

	.elftype	@"ET_EXEC"


//--------------------- .note.nv.tkinfo           --------------------------
	.section	.note.nv.tkinfo,"",@"SHT_NOTE"
	.sectionflags	@"SHF_NOTE_NV_TKINFO"
	.tkinfo
        /*0018*/ 	.word	0x00000002
        /*0030*/ 	.string	""
        /*0030*/ 	.string	"ptxas"
        /*0030*/ 	.string	"Cuda compilation tools, release 13.0, V13.0.88"
        /*0030*/ 	.string	"Build cuda_13.0.r13.0/compiler.36424714_0"
        /*0030*/ 	.string	"-arch sm_90a -m 64 "



//--------------------- .note.nv.cuinfo           --------------------------
	.section	.note.nv.cuinfo,"",@"SHT_NOTE"
	.sectionflags	@"SHF_NOTE_NV_CUINFO"
        /*0018*/ 	.short	0x0002
        /*001a*/ 	.short	0x005a
        /*001c*/ 	.short	0x0082
	.zero		2


//--------------------- .nv.info                  --------------------------
	.section	.nv.info,"",@"SHT_CUDA_INFO"
	.align	4


	//----- nvinfo : EIATTR_REGCOUNT
	.align		4
        /*0000*/ 	.byte	0x04, 0x2f
        /*0002*/ 	.short	(.L_15 - .L_14)
	.align		4
.L_14:
        /*0004*/ 	.word	index@(_ZN7cutlass13device_kernelINS_4gemm6kernel13GemmUniversalIN4cute5tupleIJiiiiEEENS1_10collective13CollectiveMmaINS1_34MainloopSm90TmaGmmaWarpSpecializedILi4ENS5_IJNS4_1CILi1EEENSA_ILi2EEESB_EEENS1_32KernelTmaWarpSpecializedPingpongEEENS5_IJNSA_ILi64EEENSA_ILi128EEESG_EEEfNS5_IJlSB_lEEEfSJ_NS4_8TiledMMAINS4_8MMA_AtomIJNS4_4SM904GMMA30MMA_64x128x8_F32TF32TF32_SS_TNILNSN_7ScaleInE1ELSP_1EEEEEENS4_6LayoutINS5_IJSB_SB_SB_EEENS5_IJNSA_ILi0EEESU_SU_EEEEENS5_IJNS4_10UnderscoreESX_SX_EEEEENS4_23SM90_TMA_LOAD_MULTICASTENS4_14ComposedLayoutINS4_7SwizzleILi3ELi4ELi3EEENS4_18smem_ptr_flag_bitsILi32EEENSS_INS5_IJNSA_ILi8EEENSA_ILi32EEEEEENS5_IJS17_SB_EEEEEEEvNS4_8identityENS4_13SM90_TMA_LOADES1B_vS1C_EENS_8epilogue10collective6detail29Sm90TmaWarpSpecializedAdapterINS1G_15DefaultEpilogueIfSJ_SJ_NS1F_6thread17LinearCombinationIfLi1EffLNS1K_9ScaleType4KindE0ELNS_15FloatRoundStyleE2EfEENS1_15EpilogueDefaultEEEEEvvEEEEvNT_6ParamsE)
        /*0008*/ 	.word	0x000000a8


	//----- nvinfo : EIATTR_FRAME_SIZE
	.align		4
.L_15:
        /*000c*/ 	.byte	0x04, 0x11
        /*000e*/ 	.short	(.L_17 - .L_16)
	.align		4
.L_16:
        /*0010*/ 	.word	index@(_ZN7cutlass13device_kernelINS_4gemm6kernel13GemmUniversalIN4cute5tupleIJiiiiEEENS1_10collective13CollectiveMmaINS1_34MainloopSm90TmaGmmaWarpSpecializedILi4ENS5_IJNS4_1CILi1EEENSA_ILi2EEESB_EEENS1_32KernelTmaWarpSpecializedPingpongEEENS5_IJNSA_ILi64EEENSA_ILi128EEESG_EEEfNS5_IJlSB_lEEEfSJ_NS4_8TiledMMAINS4_8MMA_AtomIJNS4_4SM904GMMA30MMA_64x128x8_F32TF32TF32_SS_TNILNSN_7ScaleInE1ELSP_1EEEEEENS4_6LayoutINS5_IJSB_SB_SB_EEENS5_IJNSA_ILi0EEESU_SU_EEEEENS5_IJNS4_10UnderscoreESX_SX_EEEEENS4_23SM90_TMA_LOAD_MULTICASTENS4_14ComposedLayoutINS4_7SwizzleILi3ELi4ELi3EEENS4_18smem_ptr_flag_bitsILi32EEENSS_INS5_IJNSA_ILi8EEENSA_ILi32EEEEEENS5_IJS17_SB_EEEEEEEvNS4_8identityENS4_13SM90_TMA_LOADES1B_vS1C_EENS_8epilogue10collective6detail29Sm90TmaWarpSpecializedAdapterINS1G_15DefaultEpilogueIfSJ_SJ_NS1F_6thread17LinearCombinationIfLi1EffLNS1K_9ScaleType4KindE0ELNS_15FloatRoundStyleE2EfEENS1_15EpilogueDefaultEEEEEvvEEEEvNT_6ParamsE)
        /*0014*/ 	.word	0x00000000


	//----- nvinfo : EIATTR_MIN_STACK_SIZE
	.align		4
.L_17:
        /*0018*/ 	.byte	0x04, 0x12
        /*001a*/ 	.short	(.L_19 - .L_18)
	.align		4
.L_18:
        /*001c*/ 	.word	index@(_ZN7cutlass13device_kernelINS_4gemm6kernel13GemmUniversalIN4cute5tupleIJiiiiEEENS1_10collective13CollectiveMmaINS1_34MainloopSm90TmaGmmaWarpSpecializedILi4ENS5_IJNS4_1CILi1EEENSA_ILi2EEESB_EEENS1_32KernelTmaWarpSpecializedPingpongEEENS5_IJNSA_ILi64EEENSA_ILi128EEESG_EEEfNS5_IJlSB_lEEEfSJ_NS4_8TiledMMAINS4_8MMA_AtomIJNS4_4SM904GMMA30MMA_64x128x8_F32TF32TF32_SS_TNILNSN_7ScaleInE1ELSP_1EEEEEENS4_6LayoutINS5_IJSB_SB_SB_EEENS5_IJNSA_ILi0EEESU_SU_EEEEENS5_IJNS4_10UnderscoreESX_SX_EEEEENS4_23SM90_TMA_LOAD_MULTICASTENS4_14ComposedLayoutINS4_7SwizzleILi3ELi4ELi3EEENS4_18smem_ptr_flag_bitsILi32EEENSS_INS5_IJNSA_ILi8EEENSA_ILi32EEEEEENS5_IJS17_SB_EEEEEEEvNS4_8identityENS4_13SM90_TMA_LOADES1B_vS1C_EENS_8epilogue10collective6detail29Sm90TmaWarpSpecializedAdapterINS1G_15DefaultEpilogueIfSJ_SJ_NS1F_6thread17LinearCombinationIfLi1EffLNS1K_9ScaleType4KindE0ELNS_15FloatRoundStyleE2EfEENS1_15EpilogueDefaultEEEEEvvEEEEvNT_6ParamsE)
        /*0020*/ 	.word	0x00000000
.L_19:


//--------------------- .nv.compat                --------------------------
	.section	.nv.compat,"",@"SHT_CUDA_COMPAT_INFO"
	.align	4
        /*0000*/ 	.byte	0x02, 0x09, 0x01, 0x00, 0x02, 0x02, 0x04, 0x00, 0x02, 0x05, 0x05, 0x00, 0x03, 0x07, 0x01, 0x01
        /*0010*/ 	.byte	0x02, 0x03, 0x01, 0x00, 0x02, 0x06, 0x01, 0x00, 0x04, 0x0b, 0x08, 0x00, 0x00, 0x00, 0x00, 0x00
        /*0020*/ 	.byte	0x00, 0x00, 0x00, 0x00


//--------------------- .nv.info._ZN7cutlass13device_kernelINS_4gemm6kernel13GemmUniversalIN4cute5tupleIJiiiiEEENS1_10collective13CollectiveMmaINS1_34MainloopSm90TmaGmmaWarpSpecializedILi4ENS5_IJNS4_1CILi1EEENSA_ILi2EEESB_EEENS1_32KernelTmaWarpSpecializedPingpongEEENS5_IJNSA_ILi64EEENSA_ILi128EEESG_EEEfNS5_IJlSB_lEEEfSJ_NS4_8TiledMMAINS4_8MMA_AtomIJNS4_4SM904GMMA30MMA_64x128x8_F32TF32TF32_SS_TNILNSN_7ScaleInE1ELSP_1EEEEEENS4_6LayoutINS5_IJSB_SB_SB_EEENS5_IJNSA_ILi0EEESU_SU_EEEEENS5_IJNS4_10UnderscoreESX_SX_EEEEENS4_23SM90_TMA_LOAD_MULTICASTENS4_14ComposedLayoutINS4_7SwizzleILi3ELi4ELi3EEENS4_18smem_ptr_flag_bitsILi32EEENSS_INS5_IJNSA_ILi8EEENSA_ILi32EEEEEENS5_IJS17_SB_EEEEEEEvNS4_8identityENS4_13SM90_TMA_LOADES1B_vS1C_EENS_8epilogue10collective6detail29Sm90TmaWarpSpecializedAdapterINS1G_15DefaultEpilogueIfSJ_SJ_NS1F_6thread17LinearCombinationIfLi1EffLNS1K_9ScaleType4KindE0ELNS_15FloatRoundStyleE2EfEENS1_15EpilogueDefaultEEEEEvvEEEEvNT_6ParamsE --------------------------
	.section	.nv.info._ZN7cutlass13device_kernelINS_4gemm6kernel13GemmUniversalIN4cute5tupleIJiiiiEEENS1_10collective13CollectiveMmaINS1_34MainloopSm90TmaGmmaWarpSpecializedILi4ENS5_IJNS4_1CILi1EEENSA_ILi2EEESB_EEENS1_32KernelTmaWarpSpecializedPingpongEEENS5_IJNSA_ILi64EEENSA_ILi128EEESG_EEEfNS5_IJlSB_lEEEfSJ_NS4_8TiledMMAINS4_8MMA_AtomIJNS4_4SM904GMMA30MMA_64x128x8_F32TF32TF32_SS_TNILNSN_7ScaleInE1ELSP_1EEEEEENS4_6LayoutINS5_IJSB_SB_SB_EEENS5_IJNSA_ILi0EEESU_SU_EEEEENS5_IJNS4_10UnderscoreESX_SX_EEEEENS4_23SM90_TMA_LOAD_MULTICASTENS4_14ComposedLayoutINS4_7SwizzleILi3ELi4ELi3EEENS4_18smem_ptr_flag_bitsILi32EEENSS_INS5_IJNSA_ILi8EEENSA_ILi32EEEEEENS5_IJS17_SB_EEEEEEEvNS4_8identityENS4_13SM90_TMA_LOADES1B_vS1C_EENS_8epilogue10collective6detail29Sm90TmaWarpSpecializedAdapterINS1G_15DefaultEpilogueIfSJ_SJ_NS1F_6thread17LinearCombinationIfLi1EffLNS1K_9ScaleType4KindE0ELNS_15FloatRoundStyleE2EfEENS1_15EpilogueDefaultEEEEEvvEEEEvNT_6ParamsE,"",@"SHT_CUDA_INFO"
	.sectionflags	@""
	.align	4


	//----- nvinfo : EIATTR_CUDA_API_VERSION
	.align		4
        /*0000*/ 	.byte	0x04, 0x37
        /*0002*/ 	.short	(.L_21 - .L_20)
.L_20:
        /*0004*/ 	.word	0x00000082


	//----- nvinfo : EIATTR_KPARAM_INFO
	.align		4
.L_21:
        /*0008*/ 	.byte	0x04, 0x17
        /*000a*/ 	.short	(.L_23 - .L_22)
.L_22:
        /*000c*/ 	.word	0x00000000
        /*0010*/ 	.short	0x0000
        /*0012*/ 	.short	0x0070
        /*0014*/ 	.byte	0x00, 0xf0, 0x01, 0x10


	//----- nvinfo : EIATTR_SPARSE_MMA_MASK
	.align		4
.L_23:
        /*0018*/ 	.byte	0x03, 0x50
        /*001a*/ 	.short	0x0000


	//----- nvinfo : EIATTR_MAXREG_COUNT
	.align		4
        /*001c*/ 	.byte	0x03, 0x1b
        /*001e*/ 	.short	0x00a8


	//----- nvinfo : EIATTR_NUM_BARRIERS
	.align		4
        /*0020*/ 	.byte	0x02, 0x4c
        /*0022*/ 	.byte	0x01
	.zero		1


	//----- nvinfo : EIATTR_EXTERNS
	.align		4
        /*0024*/ 	.byte	0x04, 0x0f
        /*0026*/ 	.short	(.L_25 - .L_24)


	//   ....[0]....
	.align		4
.L_24:
        /*0028*/ 	.word	index@(__assertfail)


	//----- nvinfo : EIATTR_MERCURY_ISA_VERSION
	.align		4
.L_25:
        /*002c*/ 	.byte	0x03, 0x5f
        /*002e*/ 	.short	0x0101


	//----- nvinfo : EIATTR_INT_WARP_WIDE_INSTR_OFFSETS
	.align		4
        /*0030*/ 	.byte	0x04, 0x31
        /*0032*/ 	.short	(.L_27 - .L_26)


	//   ....[0]....
.L_26:
        /*0034*/ 	.word	0x00000590


	//   ....[1]....
        /*0038*/ 	.word	0x000005d0


	//   ....[2]....
        /*003c*/ 	.word	0x00000660


	//   ....[3]....
        /*0040*/ 	.word	0x00000690


	//   ....[4]....
        /*0044*/ 	.word	0x000006d0


	//   ....[5]....
        /*0048*/ 	.word	0x000006e0


	//   ....[6]....
        /*004c*/ 	.word	0x000007a0


	//   ....[7]....
        /*0050*/ 	.word	0x00000800


	//   ....[8]....
        /*0054*/ 	.word	0x00002530


	//----- nvinfo : EIATTR_COOP_GROUP_MASK_REGIDS
	.align		4
.L_27:
        /*0058*/ 	.byte	0x04, 0x29
        /*005a*/ 	.short	(.L_29 - .L_28)


	//   ....[0]....
.L_28:
        /*005c*/ 	.word	0xffffffff


	//   ....[1]....
        /*0060*/ 	.word	0xffffffff


	//   ....[2]....
        /*0064*/ 	.word	0xffffffff


	//   ....[3]....
        /*0068*/ 	.word	0xffffffff


	//   ....[4]....
        /*006c*/ 	.word	0xffffffff


	//   ....[5]....
        /*0070*/ 	.word	0xffffffff


	//   ....[6]....
        /*0074*/ 	.word	0xffffffff


	//----- nvinfo : EIATTR_COOP_GROUP_INSTR_OFFSETS
	.align		4
.L_29:
        /*0078*/ 	.byte	0x04, 0x28
        /*007a*/ 	.short	(.L_31 - .L_30)


	//   ....[0]....
.L_30:
        /*007c*/ 	.word	0x00000060


	//   ....[1]....
        /*0080*/ 	.word	0x00000080


	//   ....[2]....
        /*0084*/ 	.word	0x00000180


	//   ....[3]....
        /*0088*/ 	.word	0x000003b0


	//   ....[4]....
        /*008c*/ 	.word	0x000003f0


	//   ....[5]....
        /*0090*/ 	.word	0x000004e0


	//   ....[6]....
        /*0094*/ 	.word	0x00000910


	//----- nvinfo : EIATTR_REG_RECONFIG
	.align		4
.L_31:
        /*0098*/ 	.byte	0x01, 0x54
	.zero		2


	//----- nvinfo : EIATTR_SYSCALL_OFFSETS
	.align		4
        /*009c*/ 	.byte	0x04, 0x46
        /*009e*/ 	.short	(.L_33 - .L_32)


	//   ....[0]....
.L_32:
        /*00a0*/ 	.word	0x00001940


	//----- nvinfo : EIATTR_MBARRIER_INSTR_OFFSETS
	.align		4
.L_33:
        /*00a4*/ 	.byte	0x04, 0x39
        /*00a6*/ 	.short	(.L_35 - .L_34)


	//   ....[0]....
.L_34:
        /*00a8*/ 	.word	0x00000320
        /*00ac*/ 	.word	0x000000ff
        /*00b0*/ 	.word	0x00000000
        /*00b4*/ 	.short	0x0100
        /*00b6*/ 	.byte	0x07
	.zero		1


	//   ....[1]....
        /*00b8*/ 	.word	0x00000330
        /*00bc*/ 	.word	0x000000ff
        /*00c0*/ 	.word	0x00000020
        /*00c4*/ 	.short	0x0100
        /*00c6*/ 	.byte	0x07
	.zero		1


	//   ....[2]....
        /*00c8*/ 	.word	0x00000340
        /*00cc*/ 	.word	0x000000ff
        /*00d0*/ 	.word	0x00000008
        /*00d4*/ 	.short	0x0100
        /*00d6*/ 	.byte	0x07
	.zero		1


	//   ....[3]....
        /*00d8*/ 	.word	0x00000350
        /*00dc*/ 	.word	0x000000ff
        /*00e0*/ 	.word	0x00000028
        /*00e4*/ 	.short	0x0100
        /*00e6*/ 	.byte	0x07
	.zero		1


	//   ....[4]....
        /*00e8*/ 	.word	0x00000360
        /*00ec*/ 	.word	0x000000ff
        /*00f0*/ 	.word	0x00000010
        /*00f4*/ 	.short	0x0100
        /*00f6*/ 	.byte	0x07
	.zero		1


	//   ....[5]....
        /*00f8*/ 	.word	0x00000370
        /*00fc*/ 	.word	0x000000ff
        /*0100*/ 	.word	0x00000030
        /*0104*/ 	.short	0x0100
        /*0106*/ 	.byte	0x07
	.zero		1


	//   ....[6]....
        /*0108*/ 	.word	0x00000380
        /*010c*/ 	.word	0x000000ff
        /*0110*/ 	.word	0x00000018
        /*0114*/ 	.short	0x0100
        /*0116*/ 	.byte	0x07
	.zero		1


	//   ....[7]....
        /*0118*/ 	.word	0x00000390
        /*011c*/ 	.word	0x000000ff
        /*0120*/ 	.word	0x00000038
        /*0124*/ 	.short	0x0100
        /*0126*/ 	.byte	0x07
	.zero		1


	//   ....[8]....
        /*0128*/ 	.word	0x000007e0
        /*012c*/ 	.word	0x000000ff
        /*0130*/ 	.word	0x00000070
        /*0134*/ 	.short	0x0100
        /*0136*/ 	.byte	0x0d
	.zero		1


	//   ....[9]....
        /*0138*/ 	.word	0x00000820
        /*013c*/ 	.word	0x000000ff
        /*0140*/ 	.word	0x00000078
        /*0144*/ 	.short	0x0100
        /*0146*/ 	.byte	0x0d
	.zero		1


	//   ....[10]....
        /*0148*/ 	.word	0x00000850
        /*014c*/ 	.word	0x000000ff
        /*0150*/ 	.word	0x00000050
        /*0154*/ 	.short	0x0100
        /*0156*/ 	.byte	0x10
	.zero		1


	//   ....[11]....
        /*0158*/ 	.word	0x000008a0
        /*015c*/ 	.word	0x000000ff
        /*0160*/ 	.word	0x00000058
        /*0164*/ 	.short	0x0100
        /*0166*/ 	.byte	0x10
	.zero		1


	//   ....[12]....
        /*0168*/ 	.word	0x000008b0
        /*016c*/ 	.word	0x000000ff
        /*0170*/ 	.word	0x00000060
        /*0174*/ 	.short	0x0100
        /*0176*/ 	.byte	0x10
	.zero		1


	//   ....[13]....
        /*0178*/ 	.word	0x000008c0
        /*017c*/ 	.word	0x000000ff
        /*0180*/ 	.word	0x00000068
        /*0184*/ 	.short	0x0100
        /*0186*/ 	.byte	0x10
	.zero		1


	//   ....[14]....
        /*0188*/ 	.word	0x00001800
        /*018c*/ 	.word	0x00000060
        /*0190*/ 	.word	0xfffffff8
        /*0194*/ 	.short	0x010a
        /*0196*/ 	.byte	0x3f
	.zero		1


	//   ....[15]....
        /*0198*/ 	.word	0x000019d0
        /*019c*/ 	.word	0x00000003
        /*01a0*/ 	.word	0x00000000
        /*01a4*/ 	.short	0x010a
        /*01a6*/ 	.byte	0x3f
	.zero		1


	//   ....[16]....
        /*01a8*/ 	.word	0x00001a30
        /*01ac*/ 	.word	0x00000003
        /*01b0*/ 	.word	0x00000000
        /*01b4*/ 	.short	0x010a
        /*01b6*/ 	.byte	0x3f
	.zero		1


	//   ....[17]....
        /*01b8*/ 	.word	0x00001f50
        /*01bc*/ 	.word	0x000000ff
        /*01c0*/ 	.word	0x00000000
        /*01c4*/ 	.short	0x010a
        /*01c6*/ 	.byte	0x04
	.zero		1


	//   ....[18]....
        /*01c8*/ 	.word	0x00001f90
        /*01cc*/ 	.word	0x000000ff
        /*01d0*/ 	.word	0x00000000
        /*01d4*/ 	.short	0x010a
        /*01d6*/ 	.byte	0x04
	.zero		1


	//   ....[19]....
        /*01d8*/ 	.word	0x000023c0
        /*01dc*/ 	.word	0x00000005
        /*01e0*/ 	.word	0x00000000
        /*01e4*/ 	.short	0x0101
        /*01e6*/ 	.byte	0x3f
	.zero		1


	//   ....[20]....
        /*01e8*/ 	.word	0x000024c0
        /*01ec*/ 	.word	0x00000065
        /*01f0*/ 	.word	0x00000000
        /*01f4*/ 	.short	0x0101
        /*01f6*/ 	.byte	0x32
	.zero		1


	//   ....[21]....
        /*01f8*/ 	.word	0x000025b0
        /*01fc*/ 	.word	0x00000003
        /*0200*/ 	.word	0x00000000
        /*0204*/ 	.short	0x0101
        /*0206*/ 	.byte	0x3f
	.zero		1


	//   ....[22]....
        /*0208*/ 	.word	0x00002610
        /*020c*/ 	.word	0x00000060
        /*0210*/ 	.word	0x00000008
        /*0214*/ 	.short	0x010a
        /*0216*/ 	.byte	0x3f
	.zero		1


	//   ....[23]....
        /*0218*/ 	.word	0x00005ad0
        /*021c*/ 	.word	0x00000061
        /*0220*/ 	.word	0x00000000
        /*0224*/ 	.short	0x0101
        /*0226*/ 	.byte	0x32
	.zero		1


	//   ....[24]....
        /*0228*/ 	.word	0x00006520
        /*022c*/ 	.word	0x0000000c
        /*0230*/ 	.word	0x00000020
        /*0234*/ 	.short	0x010a
        /*0236*/ 	.byte	0x3f
	.zero		1


	//   ....[25]....
        /*0238*/ 	.word	0x00006a20
        /*023c*/ 	.word	0x00000004
        /*0240*/ 	.word	0x00000078
        /*0244*/ 	.short	0x0101
        /*0246*/ 	.byte	0x3f
	.zero		1


	//   ....[26]....
        /*0248*/ 	.word	0x00007130
        /*024c*/ 	.word	0x00000007
        /*0250*/ 	.word	0x00000000
        /*0254*/ 	.short	0x010a
        /*0256*/ 	.byte	0x3f
	.zero		1


	//   ....[27]....
        /*0258*/ 	.word	0x000071b0
        /*025c*/ 	.word	0x00000009
        /*0260*/ 	.word	0x00000000
        /*0264*/ 	.short	0x010a
        /*0266*/ 	.byte	0x3f
	.zero		1


	//   ....[28]....
        /*0268*/ 	.word	0x00007240
        /*026c*/ 	.word	0x00000006
        /*0270*/ 	.word	0x00000000
        /*0274*/ 	.short	0x010a
        /*0276*/ 	.byte	0x3f
	.zero		1


	//   ....[29]....
        /*0278*/ 	.word	0x000072d0
        /*027c*/ 	.word	0x00000003
        /*0280*/ 	.word	0x00000000
        /*0284*/ 	.short	0x010a
        /*0286*/ 	.byte	0x3f
	.zero		1


	//   ....[30]....
        /*0288*/ 	.word	0x00007330
        /*028c*/ 	.word	0x00000060
        /*0290*/ 	.word	0xfffffff8
        /*0294*/ 	.short	0x010a
        /*0296*/ 	.byte	0x3f
	.zero		1


	//   ....[31]....
        /*0298*/ 	.word	0x00007380
        /*029c*/ 	.word	0x00000003
        /*02a0*/ 	.word	0x00000000
        /*02a4*/ 	.short	0x010a
        /*02a6*/ 	.byte	0x3f
	.zero		1


	//   ....[32]....
        /*02a8*/ 	.word	0x000073e0
        /*02ac*/ 	.word	0x00000005
        /*02b0*/ 	.word	0x00000000
        /*02b4*/ 	.short	0x010a
        /*02b6*/ 	.byte	0x3f
	.zero		1


	//   ....[33]....
        /*02b8*/ 	.word	0x00007430
        /*02bc*/ 	.word	0x00000060
        /*02c0*/ 	.word	0x00000008
        /*02c4*/ 	.short	0x010a
        /*02c6*/ 	.byte	0x3f
	.zero		1


	//   ....[34]....
        /*02c8*/ 	.word	0x00007500
        /*02cc*/ 	.word	0x0000000c
        /*02d0*/ 	.word	0x00000020
        /*02d4*/ 	.short	0x010a
        /*02d6*/ 	.byte	0x3f
	.zero		1


	//   ....[35]....
        /*02d8*/ 	.word	0x000075d0
        /*02dc*/ 	.word	0x00000007
        /*02e0*/ 	.word	0x00000000
        /*02e4*/ 	.short	0x010a
        /*02e6*/ 	.byte	0x3f
	.zero		1


	//   ....[36]....
        /*02e8*/ 	.word	0x00007620
        /*02ec*/ 	.word	0x00000009
        /*02f0*/ 	.word	0x00000000
        /*02f4*/ 	.short	0x010a
        /*02f6*/ 	.byte	0x3f
	.zero		1


	//   ....[37]....
        /*02f8*/ 	.word	0x00007670
        /*02fc*/ 	.word	0x00000006
        /*0300*/ 	.word	0x00000000
        /*0304*/ 	.short	0x010a
        /*0306*/ 	.byte	0x3f
	.zero		1


	//----- nvinfo : EIATTR_NUM_MBARRIERS
	.align		4
.L_35:
        /*0308*/ 	.byte	0x03, 0x38
        /*030a*/ 	.short	0x000e


	//----- nvinfo : EIATTR_EXIT_INSTR_OFFSETS
	.align		4
        /*030c*/ 	.byte	0x04, 0x1c
        /*030e*/ 	.short	(.L_37 - .L_36)


	//   ....[0]....
.L_36:
        /*0310*/ 	.word	0x00001420


	//   ....[1]....
        /*0314*/ 	.word	0x00001480


	//   ....[2]....
        /*0318*/ 	.word	0x00006210


	//   ....[3]....
        /*031c*/ 	.word	0x00006240


	//   ....[4]....
        /*0320*/ 	.word	0x00007320


	//----- nvinfo : EIATTR_MAX_THREADS
	.align		4
.L_37:
        /*0324*/ 	.byte	0x04, 0x05
        /*0326*/ 	.short	(.L_39 - .L_38)
.L_38:
        /*0328*/ 	.word	0x00000180
        /*032c*/ 	.word	0x00000001
        /*0330*/ 	.word	0x00000001


	//----- nvinfo : EIATTR_CRS_STACK_SIZE
	.align		4
.L_39:
        /*0334*/ 	.byte	0x04, 0x1e
        /*0336*/ 	.short	(.L_41 - .L_40)
.L_40:
        /*0338*/ 	.word	0x00000000


	//----- nvinfo : EIATTR_CBANK_PARAM_SIZE
	.align		4
.L_41:
        /*033c*/ 	.byte	0x03, 0x19
        /*033e*/ 	.short	0x0470


	//----- nvinfo : EIATTR_PARAM_CBANK
	.align		4
        /*0340*/ 	.byte	0x04, 0x0a
        /*0342*/ 	.short	(.L_43 - .L_42)
	.align		4
.L_42:
        /*0344*/ 	.word	index@(.nv.constant0._ZN7cutlass13device_kernelINS_4gemm6kernel13GemmUniversalIN4cute5tupleIJiiiiEEENS1_10collective13CollectiveMmaINS1_34MainloopSm90TmaGmmaWarpSpecializedILi4ENS5_IJNS4_1CILi1EEENSA_ILi2EEESB_EEENS1_32KernelTmaWarpSpecializedPingpongEEENS5_IJNSA_ILi64EEENSA_ILi128EEESG_EEEfNS5_IJlSB_lEEEfSJ_NS4_8TiledMMAINS4_8MMA_AtomIJNS4_4SM904GMMA30MMA_64x128x8_F32TF32TF32_SS_TNILNSN_7ScaleInE1ELSP_1EEEEEENS4_6LayoutINS5_IJSB_SB_SB_EEENS5_IJNSA_ILi0EEESU_SU_EEEEENS5_IJNS4_10UnderscoreESX_SX_EEEEENS4_23SM90_TMA_LOAD_MULTICASTENS4_14ComposedLayoutINS4_7SwizzleILi3ELi4ELi3EEENS4_18smem_ptr_flag_bitsILi32EEENSS_INS5_IJNSA_ILi8EEENSA_ILi32EEEEEENS5_IJS17_SB_EEEEEEEvNS4_8identityENS4_13SM90_TMA_LOADES1B_vS1C_EENS_8epilogue10collective6detail29Sm90TmaWarpSpecializedAdapterINS1G_15DefaultEpilogueIfSJ_SJ_NS1F_6thread17LinearCombinationIfLi1EffLNS1K_9ScaleType4KindE0ELNS_15FloatRoundStyleE2EfEENS1_15EpilogueDefaultEEEEEvvEEEEvNT_6ParamsE)
        /*0348*/ 	.short	0x0210
        /*034a*/ 	.short	0x0470


	//----- nvinfo : EIATTR_SW_WAR
	.align		4
.L_43:
        /*034c*/ 	.byte	0x04, 0x36
        /*034e*/ 	.short	(.L_45 - .L_44)
.L_44:
        /*0350*/ 	.word	0x00000008
.L_45:


//--------------------- .nv.callgraph             --------------------------
	.section	.nv.callgraph,"",@"SHT_CUDA_CALLGRAPH"
	.align	4
	.sectionentsize	8
	.align		4
        /*0000*/ 	.word	0x00000000
	.align		4
        /*0004*/ 	.word	0xffffffff
	.align		4
        /*0008*/ 	.word	index@(_ZN7cutlass13device_kernelINS_4gemm6kernel13GemmUniversalIN4cute5tupleIJiiiiEEENS1_10collective13CollectiveMmaINS1_34MainloopSm90TmaGmmaWarpSpecializedILi4ENS5_IJNS4_1CILi1EEENSA_ILi2EEESB_EEENS1_32KernelTmaWarpSpecializedPingpongEEENS5_IJNSA_ILi64EEENSA_ILi128EEESG_EEEfNS5_IJlSB_lEEEfSJ_NS4_8TiledMMAINS4_8MMA_AtomIJNS4_4SM904GMMA30MMA_64x128x8_F32TF32TF32_SS_TNILNSN_7ScaleInE1ELSP_1EEEEEENS4_6LayoutINS5_IJSB_SB_SB_EEENS5_IJNSA_ILi0EEESU_SU_EEEEENS5_IJNS4_10UnderscoreESX_SX_EEEEENS4_23SM90_TMA_LOAD_MULTICASTENS4_14ComposedLayoutINS4_7SwizzleILi3ELi4ELi3EEENS4_18smem_ptr_flag_bitsILi32EEENSS_INS5_IJNSA_ILi8EEENSA_ILi32EEEEEENS5_IJS17_SB_EEEEEEEvNS4_8identityENS4_13SM90_TMA_LOADES1B_vS1C_EENS_8epilogue10collective6detail29Sm90TmaWarpSpecializedAdapterINS1G_15DefaultEpilogueIfSJ_SJ_NS1F_6thread17LinearCombinationIfLi1EffLNS1K_9ScaleType4KindE0ELNS_15FloatRoundStyleE2EfEENS1_15EpilogueDefaultEEEEEvvEEEEvNT_6ParamsE)
	.align		4
        /*000c*/ 	.word	index@(__assertfail)
	.align		4
        /*0010*/ 	.word	0x00000000
	.align		4
        /*0014*/ 	.word	0xfffffffe
	.align		4
        /*0018*/ 	.word	0x00000000
	.align		4
        /*001c*/ 	.word	0xfffffffd
	.align		4
        /*0020*/ 	.word	0x00000000
	.align		4
        /*0024*/ 	.word	0xfffffffc


//--------------------- .nv.constant4             --------------------------
	.section	.nv.constant4,"a",@progbits
	.align	8
	.align		8
.nv.constant4:
        /*0000*/ 	.dword	__assertfail
	.align		8
        /*0008*/ 	.dword	__unnamed_1
	.align		8
        /*0010*/ 	.dword	_ZN40_INTERNAL_75743980_4_k_cu_72459427_205404cuda3std3__45__cpo5beginE
	.align		8
        /*0018*/ 	.dword	_ZN40_INTERNAL_75743980_4_k_cu_72459427_205404cuda3std3__45__cpo3endE
	.align		8
        /*0020*/ 	.dword	_ZN40_INTERNAL_75743980_4_k_cu_72459427_205404cuda3std3__45__cpo6cbeginE
	.align		8
        /*0028*/ 	.dword	_ZN40_INTERNAL_75743980_4_k_cu_72459427_205404cuda3std3__45__cpo4cendE
	.align		8
        /*0030*/ 	.dword	_ZN40_INTERNAL_75743980_4_k_cu_72459427_205404cuda3std3__442_GLOBAL__N__75743980_4_k_cu_72459427_205406ignoreE
	.align		8
        /*0038*/ 	.dword	_ZN40_INTERNAL_75743980_4_k_cu_72459427_205404cuda3std3__419piecewise_constructE
	.align		8
        /*0040*/ 	.dword	_ZN40_INTERNAL_75743980_4_k_cu_72459427_205404cuda3std3__48in_placeE
	.align		8
        /*0048*/ 	.dword	_ZN40_INTERNAL_75743980_4_k_cu_72459427_205404cuda3std6ranges3__45__cpo4swapE
	.align		8
        /*0050*/ 	.dword	_ZN40_INTERNAL_75743980_4_k_cu_72459427_205404cuda3std6ranges3__45__cpo9iter_moveE
	.align		8
        /*0058*/ 	.dword	_ZN40_INTERNAL_75743980_4_k_cu_72459427_205404cute7productE
	.align		8
        /*0060*/ 	.dword	_ZN40_INTERNAL_75743980_4_k_cu_72459427_205404cute1_E
	.align		8
        /*0068*/ 	.dword	$str$22
	.align		8
        /*0070*/ 	.dword	$str$23


//--------------------- .text._ZN7cutlass13device_kernelINS_4gemm6kernel13GemmUniversalIN4cute5tupleIJiiiiEEENS1_10collective13CollectiveMmaINS1_34MainloopSm90TmaGmmaWarpSpecializedILi4ENS5_IJNS4_1CILi1EEENSA_ILi2EEESB_EEENS1_32KernelTmaWarpSpecializedPingpongEEENS5_IJNSA_ILi64EEENSA_ILi128EEESG_EEEfNS5_IJlSB_lEEEfSJ_NS4_8TiledMMAINS4_8MMA_AtomIJNS4_4SM904GMMA30MMA_64x128x8_F32TF32TF32_SS_TNILNSN_7ScaleInE1ELSP_1EEEEEENS4_6LayoutINS5_IJSB_SB_SB_EEENS5_IJNSA_ILi0EEESU_SU_EEEEENS5_IJNS4_10UnderscoreESX_SX_EEEEENS4_23SM90_TMA_LOAD_MULTICASTENS4_14ComposedLayoutINS4_7SwizzleILi3ELi4ELi3EEENS4_18smem_ptr_flag_bitsILi32EEENSS_INS5_IJNSA_ILi8EEENSA_ILi32EEEEEENS5_IJS17_SB_EEEEEEEvNS4_8identityENS4_13SM90_TMA_LOADES1B_vS1C_EENS_8epilogue10collective6detail29Sm90TmaWarpSpecializedAdapterINS1G_15DefaultEpilogueIfSJ_SJ_NS1F_6thread17LinearCombinationIfLi1EffLNS1K_9ScaleType4KindE0ELNS_15FloatRoundStyleE2EfEENS1_15EpilogueDefaultEEEEEvvEEEEvNT_6ParamsE --------------------------
	.section	.text._ZN7cutlass13device_kernelINS_4gemm6kernel13GemmUniversalIN4cute5tupleIJiiiiEEENS1_10collective13CollectiveMmaINS1_34MainloopSm90TmaGmmaWarpSpecializedILi4ENS5_IJNS4_1CILi1EEENSA_ILi2EEESB_EEENS1_32KernelTmaWarpSpecializedPingpongEEENS5_IJNSA_ILi64EEENSA_ILi128EEESG_EEEfNS5_IJlSB_lEEEfSJ_NS4_8TiledMMAINS4_8MMA_AtomIJNS4_4SM904GMMA30MMA_64x128x8_F32TF32TF32_SS_TNILNSN_7ScaleInE1ELSP_1EEEEEENS4_6LayoutINS5_IJSB_SB_SB_EEENS5_IJNSA_ILi0EEESU_SU_EEEEENS5_IJNS4_10UnderscoreESX_SX_EEEEENS4_23SM90_TMA_LOAD_MULTICASTENS4_14ComposedLayoutINS4_7SwizzleILi3ELi4ELi3EEENS4_18smem_ptr_flag_bitsILi32EEENSS_INS5_IJNSA_ILi8EEENSA_ILi32EEEEEENS5_IJS17_SB_EEEEEEEvNS4_8identityENS4_13SM90_TMA_LOADES1B_vS1C_EENS_8epilogue10collective6detail29Sm90TmaWarpSpecializedAdapterINS1G_15DefaultEpilogueIfSJ_SJ_NS1F_6thread17LinearCombinationIfLi1EffLNS1K_9ScaleType4KindE0ELNS_15FloatRoundStyleE2EfEENS1_15EpilogueDefaultEEEEEvvEEEEvNT_6ParamsE,"ax",@progbits
	.align	128
.text._ZN7cutlass13device_kernelINS_4gemm6kernel13GemmUniversalIN4cute5tupleIJiiiiEEENS1_10collective13CollectiveMmaINS1_34MainloopSm90TmaGmmaWarpSpecializedILi4ENS5_IJNS4_1CILi1EEENSA_ILi2EEESB_EEENS1_32KernelTmaWarpSpecializedPingpongEEENS5_IJNSA_ILi64EEENSA_ILi128EEESG_EEEfNS5_IJlSB_lEEEfSJ_NS4_8TiledMMAINS4_8MMA_AtomIJNS4_4SM904GMMA30MMA_64x128x8_F32TF32TF32_SS_TNILNSN_7ScaleInE1ELSP_1EEEEEENS4_6LayoutINS5_IJSB_SB_SB_EEENS5_IJNSA_ILi0EEESU_SU_EEEEENS5_IJNS4_10UnderscoreESX_SX_EEEEENS4_23SM90_TMA_LOAD_MULTICASTENS4_14ComposedLayoutINS4_7SwizzleILi3ELi4ELi3EEENS4_18smem_ptr_flag_bitsILi32EEENSS_INS5_IJNSA_ILi8EEENSA_ILi32EEEEEENS5_IJS17_SB_EEEEEEEvNS4_8identityENS4_13SM90_TMA_LOADES1B_vS1C_EENS_8epilogue10collective6detail29Sm90TmaWarpSpecializedAdapterINS1G_15DefaultEpilogueIfSJ_SJ_NS1F_6thread17LinearCombinationIfLi1EffLNS1K_9ScaleType4KindE0ELNS_15FloatRoundStyleE2EfEENS1_15EpilogueDefaultEEEEEvvEEEEvNT_6ParamsE:
        .type           _ZN7cutlass13device_kernelINS_4gemm6kernel13GemmUniversalIN4cute5tupleIJiiiiEEENS1_10collective13CollectiveMmaINS1_34MainloopSm90TmaGmmaWarpSpecializedILi4ENS5_IJNS4_1CILi1EEENSA_ILi2EEESB_EEENS1_32KernelTmaWarpSpecializedPingpongEEENS5_IJNSA_ILi64EEENSA_ILi128EEESG_EEEfNS5_IJlSB_lEEEfSJ_NS4_8TiledMMAINS4_8MMA_AtomIJNS4_4SM904GMMA30MMA_64x128x8_F32TF32TF32_SS_TNILNSN_7ScaleInE1ELSP_1EEEEEENS4_6LayoutINS5_IJSB_SB_SB_EEENS5_IJNSA_ILi0EEESU_SU_EEEEENS5_IJNS4_10UnderscoreESX_SX_EEEEENS4_23SM90_TMA_LOAD_MULTICASTENS4_14ComposedLayoutINS4_7SwizzleILi3ELi4ELi3EEENS4_18smem_ptr_flag_bitsILi32EEENSS_INS5_IJNSA_ILi8EEENSA_ILi32EEEEEENS5_IJS17_SB_EEEEEEEvNS4_8identityENS4_13SM90_TMA_LOADES1B_vS1C_EENS_8epilogue10collective6detail29Sm90TmaWarpSpecializedAdapterINS1G_15DefaultEpilogueIfSJ_SJ_NS1F_6thread17LinearCombinationIfLi1EffLNS1K_9ScaleType4KindE0ELNS_15FloatRoundStyleE2EfEENS1_15EpilogueDefaultEEEEEvvEEEEvNT_6ParamsE,@function
        .size           _ZN7cutlass13device_kernelINS_4gemm6kernel13GemmUniversalIN4cute5tupleIJiiiiEEENS1_10collective13CollectiveMmaINS1_34MainloopSm90TmaGmmaWarpSpecializedILi4ENS5_IJNS4_1CILi1EEENSA_ILi2EEESB_EEENS1_32KernelTmaWarpSpecializedPingpongEEENS5_IJNSA_ILi64EEENSA_ILi128EEESG_EEEfNS5_IJlSB_lEEEfSJ_NS4_8TiledMMAINS4_8MMA_AtomIJNS4_4SM904GMMA30MMA_64x128x8_F32TF32TF32_SS_TNILNSN_7ScaleInE1ELSP_1EEEEEENS4_6LayoutINS5_IJSB_SB_SB_EEENS5_IJNSA_ILi0EEESU_SU_EEEEENS5_IJNS4_10UnderscoreESX_SX_EEEEENS4_23SM90_TMA_LOAD_MULTICASTENS4_14ComposedLayoutINS4_7SwizzleILi3ELi4ELi3EEENS4_18smem_ptr_flag_bitsILi32EEENSS_INS5_IJNSA_ILi8EEENSA_ILi32EEEEEENS5_IJS17_SB_EEEEEEEvNS4_8identityENS4_13SM90_TMA_LOADES1B_vS1C_EENS_8epilogue10collective6detail29Sm90TmaWarpSpecializedAdapterINS1G_15DefaultEpilogueIfSJ_SJ_NS1F_6thread17LinearCombinationIfLi1EffLNS1K_9ScaleType4KindE0ELNS_15FloatRoundStyleE2EfEENS1_15EpilogueDefaultEEEEEvvEEEEvNT_6ParamsE,(.L_x_200 - _ZN7cutlass13device_kernelINS_4gemm6kernel13GemmUniversalIN4cute5tupleIJiiiiEEENS1_10collective13CollectiveMmaINS1_34MainloopSm90TmaGmmaWarpSpecializedILi4ENS5_IJNS4_1CILi1EEENSA_ILi2EEESB_EEENS1_32KernelTmaWarpSpecializedPingpongEEENS5_IJNSA_ILi64EEENSA_ILi128EEESG_EEEfNS5_IJlSB_lEEEfSJ_NS4_8TiledMMAINS4_8MMA_AtomIJNS4_4SM904GMMA30MMA_64x128x8_F32TF32TF32_SS_TNILNSN_7ScaleInE1ELSP_1EEEEEENS4_6LayoutINS5_IJSB_SB_SB_EEENS5_IJNSA_ILi0EEESU_SU_EEEEENS5_IJNS4_10UnderscoreESX_SX_EEEEENS4_23SM90_TMA_LOAD_MULTICASTENS4_14ComposedLayoutINS4_7SwizzleILi3ELi4ELi3EEENS4_18smem_ptr_flag_bitsILi32EEENSS_INS5_IJNSA_ILi8EEENSA_ILi32EEEEEENS5_IJS17_SB_EEEEEEEvNS4_8identityENS4_13SM90_TMA_LOADES1B_vS1C_EENS_8epilogue10collective6detail29Sm90TmaWarpSpecializedAdapterINS1G_15DefaultEpilogueIfSJ_SJ_NS1F_6thread17LinearCombinationIfLi1EffLNS1K_9ScaleType4KindE0ELNS_15FloatRoundStyleE2EfEENS1_15EpilogueDefaultEEEEEvvEEEEvNT_6ParamsE)
        .other          _ZN7cutlass13device_kernelINS_4gemm6kernel13GemmUniversalIN4cute5tupleIJiiiiEEENS1_10collective13CollectiveMmaINS1_34MainloopSm90TmaGmmaWarpSpecializedILi4ENS5_IJNS4_1CILi1EEENSA_ILi2EEESB_EEENS1_32KernelTmaWarpSpecializedPingpongEEENS5_IJNSA_ILi64EEENSA_ILi128EEESG_EEEfNS5_IJlSB_lEEEfSJ_NS4_8TiledMMAINS4_8MMA_AtomIJNS4_4SM904GMMA30MMA_64x128x8_F32TF32TF32_SS_TNILNSN_7ScaleInE1ELSP_1EEEEEENS4_6LayoutINS5_IJSB_SB_SB_EEENS5_IJNSA_ILi0EEESU_SU_EEEEENS5_IJNS4_10UnderscoreESX_SX_EEEEENS4_23SM90_TMA_LOAD_MULTICASTENS4_14ComposedLayoutINS4_7SwizzleILi3ELi4ELi3EEENS4_18smem_ptr_flag_bitsILi32EEENSS_INS5_IJNSA_ILi8EEENSA_ILi32EEEEEENS5_IJS17_SB_EEEEEEEvNS4_8identityENS4_13SM90_TMA_LOADES1B_vS1C_EENS_8epilogue10collective6detail29Sm90TmaWarpSpecializedAdapterINS1G_15DefaultEpilogueIfSJ_SJ_NS1F_6thread17LinearCombinationIfLi1EffLNS1K_9ScaleType4KindE0ELNS_15FloatRoundStyleE2EfEENS1_15EpilogueDefaultEEEEEvvEEEEvNT_6ParamsE,@"STO_CUDA_ENTRY STV_DEFAULT"
_ZN7cutlass13device_kernelINS_4gemm6kernel13GemmUniversalIN4cute5tupleIJiiiiEEENS1_10collective13CollectiveMmaINS1_34MainloopSm90TmaGmmaWarpSpecializedILi4ENS5_IJNS4_1CILi1EEENSA_ILi2EEESB_EEENS1_32KernelTmaWarpSpecializedPingpongEEENS5_IJNSA_ILi64EEENSA_ILi128EEESG_EEEfNS5_IJlSB_lEEEfSJ_NS4_8TiledMMAINS4_8MMA_AtomIJNS4_4SM904GMMA30MMA_64x128x8_F32TF32TF32_SS_TNILNSN_7ScaleInE1ELSP_1EEEEEENS4_6LayoutINS5_IJSB_SB_SB_EEENS5_IJNSA_ILi0EEESU_SU_EEEEENS5_IJNS4_10UnderscoreESX_SX_EEEEENS4_23SM90_TMA_LOAD_MULTICASTENS4_14ComposedLayoutINS4_7SwizzleILi3ELi4ELi3EEENS4_18smem_ptr_flag_bitsILi32EEENSS_INS5_IJNSA_ILi8EEENSA_ILi32EEEEEENS5_IJS17_SB_EEEEEEEvNS4_8identityENS4_13SM90_TMA_LOADES1B_vS1C_EENS_8epilogue10collective6detail29Sm90TmaWarpSpecializedAdapterINS1G_15DefaultEpilogueIfSJ_SJ_NS1F_6thread17LinearCombinationIfLi1EffLNS1K_9ScaleType4KindE0ELNS_15FloatRoundStyleE2EfEENS1_15EpilogueDefaultEEEEEvvEEEEvNT_6ParamsE:
[----:B------:R-:W0:Y:S01]  /*0000*/  LDC R1, c[0x0][0x28] ;  /* 0x00000a00ff017b82 */ /* 0x000e220000000800 */
[----:B------:R-:W1:Y:S01]  /*0010*/  S2R R3, SR_TID.X ;  /* 0x0000000000037919 */ /* 0x000e620000002100 */
[----:B------:R-:W-:Y:S01]  /*0020*/  ELECT P0, URZ, PT ;  /* 0x00000000003f782f */ /* 0x000fe20003800000 */
[----:B------:R-:W-:Y:S01]  /*0030*/  BSSY B0, `(.L_x_0) ;  /* 0x0000014000007945 */ /* 0x000fe20003800000 */
[--C-:B-1----:R-:W-:Y:S02]  /*0040*/  SHF.R.U32.HI R0, RZ, 0x5, R3.reuse ;  /* 0x00000005ff007819 */ /* 0x102fe40000011603 */
[----:B------:R-:W-:-:S03]  /*0050*/  SHF.R.U32.HI R5, RZ, 0x7, R3 ;  /* 0x00000007ff057819 */ /* 0x000fc60000011603 */
[----:B------:R-:W1:Y:S02]  /*0060*/  SHFL.IDX PT, R2, R0, RZ, 0x1f ;  /* 0x00001fff00027589 */ /* 0x000e6400000e0000 */
[----:B-1----:R-:W-:Y:S02]  /*0070*/  R2UR UR6, R2 ;  /* 0x00000000020672ca */ /* 0x002fe400000e0000 */
[----:B------:R1:W2:Y:S11]  /*0080*/  SHFL.IDX PT, R2, R5, RZ, 0x1f ;  /* 0x00001fff05027589 */ /* 0x0002b600000e0000 */
[----:B------:R-:W-:-:S02]  /*0090*/  USHF.R.S32.HI UR4, URZ, 0x1f, UR6 ;  /* 0x0000001f3f047899 */ /* 0x000fc40008011406 */
[----:B------:R-:W-:Y:S02]  /*00a0*/  ISETP.NE.OR P0, PT, RZ, UR6, !P0 ;  /* 0x00000006ff007c0c */ /* 0x000fe4000c705670 */
[----:B------:R-:W-:-:S04]  /*00b0*/  ULEA.HI UR4, UR4, UR6, URZ, 0x2 ;  /* 0x0000000604047291 */ /* 0x000fc8000f8f103f */
[----:B------:R-:W-:-:S04]  /*00c0*/  ULOP3.LUT UR4, UR4, 0xfffffffc, URZ, 0xc0, !UPT ;  /* 0xfffffffc04047892 */ /* 0x000fc8000f8ec03f */
[----:B------:R-:W-:-:S03]  /*00d0*/  UIADD3 UR6, UR6, -UR4, URZ ;  /* 0x8000000406067290 */ /* 0x000fc6000fffe03f */
[----:B012---:R-:W-:Y:S09]  /*00e0*/  @P0 BRA `(.L_x_1) ;  /* 0x0000000000200947 */ /* 0x007ff20003800000 */
[----:B------:R-:W-:Y:S02]  /*00f0*/  ULDC.64 UR4, c[0x0][0x198] ;  /* 0x0000660000047ab9 */ /* 0x000fe40000000a00 */
[----:B------:R-:W-:Y:S02]  /*0100*/  UIADD3 UR8, UP0, UR4, 0xf0, URZ ;  /* 0x000000f004087890 */ /* 0x000fe4000ff1e03f */
[----:B------:R-:W-:Y:S02]  /*0110*/  UIADD3 UR4, UP1, UR4, 0x1f0, URZ ;  /* 0x000001f004047890 */ /* 0x000fe4000ff3e03f */
[----:B------:R-:W-:Y:S02]  /*0120*/  UIADD3.X UR9, URZ, UR5, URZ, UP0, !UPT ;  /* 0x000000053f097290 */ /* 0x000fe400087fe43f */
[----:B------:R-:W-:-:S07]  /*0130*/  UIADD3.X UR5, URZ, UR5, URZ, UP1, !UPT ;  /* 0x000000053f057290 */ /* 0x000fce0008ffe43f */
[----:B------:R0:W-:Y:S02]  /*0140*/  UTMACCTL.PF [UR8] ;  /* 0x00000000080079b9 */ /* 0x0001e40008040000 */
[----:B------:R0:W-:Y:S02]  /*0150*/  UTMACCTL.PF [UR4] ;  /* 0x00000000040079b9 */ /* 0x0001e40008040000 */
[----:B0-----:R-:W-:Y:S01]  /*0160*/  NOP ;  /* 0x0000000000007918 */ /* 0x001fe20000000000 */
.L_x_1:
[----:B------:R-:W-:Y:S05]  /*0170*/  BSYNC B0 ;  /* 0x0000000000007941 */ /* 0x000fea0003800000 */
.L_x_0:
[----:B------:R-:W0:Y:S01]  /*0180*/  SHFL.IDX PT, R6, R0, RZ, 0x1f ;  /* 0x00001fff00067589 */ /* 0x000e2200000e0000 */
[----:B------:R-:W-:Y:S01]  /*0190*/  R2UR UR19, R2 ;  /* 0x00000000021372ca */ /* 0x000fe200000e0000 */
[----:B------:R-:W-:Y:S01]  /*01a0*/  UISETP.NE.AND UP0, UPT, UR6, 0x3, UPT ;  /* 0x000000030600788c */ /* 0x000fe2000bf05270 */
[----:B------:R-:W-:-:S03]  /*01b0*/  SHF.R.S32.HI R2, RZ, 0x1f, R3 ;  /* 0x0000001fff027819 */ /* 0x000fc60000011403 */
[----:B------:R-:W-:Y:S01]  /*01c0*/  UISETP.EQ.OR UP0, UPT, UR6, URZ, !UP0 ;  /* 0x0000003f0600728c */ /* 0x000fe2000c702670 */
[----:B------:R-:W-:-:S07]  /*01d0*/  LEA.HI R2, R2, R3, RZ, 0x7 ;  /* 0x0000000302027211 */ /* 0x000fce00078f38ff */
[----:B------:R-:W-:Y:S02]  /*01e0*/  UIADD3 UR14, UR19, -0x1, URZ ;  /* 0xffffffff130e7890 */ /* 0x000fe4000fffe03f */
[----:B------:R-:W-:Y:S02]  /*01f0*/  UISETP.EQ.AND UP0, UPT, UR19, URZ, UP0 ;  /* 0x0000003f1300728c */ /* 0x000fe40008702270 */
[----:B------:R-:W-:Y:S02]  /*0200*/  UISETP.GE.U32.AND UP1, UPT, UR14, 0x2, UPT ;  /* 0x000000020e00788c */ /* 0x000fe4000bf26070 */
[----:B------:R-:W-:Y:S01]  /*0210*/  USEL UR40, URZ, 0x1, !UP0 ;  /* 0x000000013f287887 */ /* 0x000fe2000c000000 */
[----:B0-----:R-:W-:-:S03]  /*0220*/  ISETP.NE.AND P0, PT, R6, RZ, PT ;  /* 0x000000ff0600720c */ /* 0x001fc60003f05270 */
[----:B------:R-:W-:-:S10]  /*0230*/  USEL UR40, UR40, 0x2, UP1 ;  /* 0x0000000228287887 */ /* 0x000fd40008800000 */
[----:B------:R-:W-:Y:S05]  /*0240*/  @P0 BRA `(.L_x_2) ;  /* 0x0000000000580947 */ /* 0x000fea0003800000 */
[----:B------:R-:W0:Y:S01]  /*0250*/  S2UR UR7, SR_CgaCtaId ;  /* 0x00000000000779c3 */ /* 0x000e220000008800 */
[----:B------:R-:W-:Y:S01]  /*0260*/  UMOV UR4, 0x400 ;  /* 0x0000040000047882 */ /* 0x000fe20000000000 */
[----:B------:R-:W-:Y:S01]  /*0270*/  UMOV UR5, 0x1 ;  /* 0x0000000100057882 */ /* 0x000fe20000000000 */
[----:B------:R-:W-:Y:S01]  /*0280*/  UMOV UR8, 0x2 ;  /* 0x0000000200087882 */ /* 0x000fe20000000000 */
[----:B------:R-:W-:Y:S01]  /*0290*/  ELECT P0, URZ, PT ;  /* 0x00000000003f782f */ /* 0x000fe20003800000 */
[----:B------:R-:W-:-:S04]  /*02a0*/  UIADD3 UR8, -UR8, 0x100000, URZ ;  /* 0x0010000008087890 */ /* 0x000fc8000fffe13f */
[----:B------:R-:W-:Y:S02]  /*02b0*/  USHF.L.U32 UR9, UR8, 0xb, URZ ;  /* 0x0000000b08097899 */ /* 0x000fe4000800063f */
[----:B------:R-:W-:Y:S02]  /*02c0*/  USHF.L.U32 UR8, UR8, 0x1, URZ ;  /* 0x0000000108087899 */ /* 0x000fe4000800063f */
[----:B0-----:R-:W-:Y:S02]  /*02d0*/  ULEA UR7, UR7, UR4, 0x18 ;  /* 0x0000000407077291 */ /* 0x001fe4000f8ec03f */
[----:B------:R-:W-:-:S04]  /*02e0*/  UIADD3 UR4, -UR5, 0x100000, URZ ;  /* 0x0010000005047890 */ /* 0x000fc8000fffe13f */
[----:B------:R-:W-:Y:S02]  /*02f0*/  USHF.L.U32 UR5, UR4, 0xb, URZ ;  /* 0x0000000b04057899 */ /* 0x000fe4000800063f */
[----:B------:R-:W-:Y:S01]  /*0300*/  USHF.L.U32 UR4, UR4, 0x1, URZ ;  /* 0x0000000104047899 */ /* 0x000fe2000800063f */
[----:B------:R-:W0:Y:S11]  /*0310*/  FENCE.VIEW.ASYNC.S ;  /* 0x00000000000073c6 */ /* 0x000e360000000000 */
[----:B0-----:R0:W1:Y:S01]  /*0320*/  SYNCS.EXCH.64 URZ, [UR7], UR4 ;  /* 0x00000004073f75b2 */ /* 0x0010620008000100 */
[----:B------:R0:W2:Y:S01]  /*0330*/  SYNCS.EXCH.64 URZ, [UR7+0x20], UR8 ;  /* 0x00002008073f75b2 */ /* 0x0000a20008000100 */
[----:B------:R0:W3:Y:S01]  /*0340*/  SYNCS.EXCH.64 URZ, [UR7+0x8], UR4 ;  /* 0x00000804073f75b2 */ /* 0x0000e20008000100 */
[----:B------:R0:W4:Y:S01]  /*0350*/  SYNCS.EXCH.64 URZ, [UR7+0x28], UR8 ;  /* 0x00002808073f75b2 */ /* 0x0001220008000100 */
[----:B------:R0:W0:Y:S01]  /*0360*/  SYNCS.EXCH.64 URZ, [UR7+0x10], UR4 ;  /* 0x00001004073f75b2 */ /* 0x0000220008000100 */
[----:B------:R0:W0:Y:S01]  /*0370*/  SYNCS.EXCH.64 URZ, [UR7+0x30], UR8 ;  /* 0x00003008073f75b2 */ /* 0x0000220008000100 */
[----:B------:R0:W0:Y:S01]  /*0380*/  SYNCS.EXCH.64 URZ, [UR7+0x18], UR4 ;  /* 0x00001804073f75b2 */ /* 0x0000220008000100 */
[----:B------:R0:W0:Y:S01]  /*0390*/  SYNCS.EXCH.64 URZ, [UR7+0x38], UR8 ;  /* 0x00003808073f75b2 */ /* 0x0000220008000100 */
[----:B------:R-:W-:Y:S01]  /*03a0*/  NOP ;  /* 0x0000000000007918 */ /* 0x000fe20000000000 */
.L_x_2:
[----:B------:R-:W5:Y:S01]  /*03b0*/  SHFL.IDX PT, R10, R0, RZ, 0x1f ;  /* 0x00001fff000a7589 */ /* 0x000f6200000e0000 */
[----:B------:R-:W1:Y:S01]  /*03c0*/  S2UR UR15, SR_CTAID.X ;  /* 0x00000000000f79c3 */ /* 0x000e620000002500 */
[----:B------:R-:W-:Y:S02]  /*03d0*/  ELECT P0, URZ, PT ;  /* 0x00000000003f782f */ /* 0x000fe40003800000 */
[----:B------:R-:W-:Y:S01]  /*03e0*/  SHF.R.S32.HI R11, RZ, 0x1f, R6 ;  /* 0x0000001fff0b7819 */ /* 0x000fe20000011406 */
[----:B------:R1:W2:Y:S01]  /*03f0*/  SHFL.IDX PT, R8, R0, RZ, 0x1f ;  /* 0x00001fff00087589 */ /* 0x0002a200000e0000 */
[----:B------:R-:W-:Y:S02]  /*0400*/  ELECT P1, URZ, PT ;  /* 0x00000000003f782f */ /* 0x000fe40003820000 */
[----:B------:R-:W-:Y:S01]  /*0410*/  LOP3.LUT R2, R2, 0xffffff80, RZ, 0xc0, !PT ;  /* 0xffffff8002027812 */ /* 0x000fe200078ec0ff */
[----:B0-----:R-:W-:Y:S01]  /*0420*/  ULDC UR4, c[0x0][0x150] ;  /* 0x0000540000047ab9 */ /* 0x001fe20000000800 */
[----:B------:R-:W-:Y:S01]  /*0430*/  LEA.HI R11, R11, R6, RZ, 0x2 ;  /* 0x000000060b0b7211 */ /* 0x000fe200078f10ff */
[----:B------:R-:W0:Y:S01]  /*0440*/  S2UR UR8, SR_CTAID.Y ;  /* 0x00000000000879c3 */ /* 0x000e220000002600 */
[----:B------:R-:W-:Y:S01]  /*0450*/  NOP ;  /* 0x0000000000007918 */ /* 0x000fe20000000000 */
[----:B------:R-:W-:Y:S01]  /*0460*/  IMAD.IADD R4, R3, 0x1, -R2 ;  /* 0x0000000103047824 */ /* 0x000fe200078e0a02 */
[----:B------:R-:W-:Y:S01]  /*0470*/  LOP3.LUT R11, R11, 0x3ffffffc, RZ, 0xc0, !PT ;  /* 0x3ffffffc0b0b7812 */ /* 0x000fe200078ec0ff */
[----:B------:R-:W-:Y:S01]  /*0480*/  NOP ;  /* 0x0000000000007918 */ /* 0x000fe20000000000 */
[----:B------:R-:W-:Y:S01]  /*0490*/  ULDC UR17, c[0x0][0x148] ;  /* 0x0000520000117ab9 */ /* 0x000fe20000000800 */
[----:B------:R-:W-:Y:S01]  /*04a0*/  UMOV UR20, 0x80 ;  /* 0x0000008000147882 */ /* 0x000fe20000000000 */
[----:B------:R-:W-:Y:S01]  /*04b0*/  SHF.R.S32.HI R9, RZ, 0x1f, R4 ;  /* 0x0000001fff097819 */ /* 0x000fe20000011404 */
[----:B------:R-:W-:Y:S01]  /*04c0*/  IMAD.IADD R11, R6, 0x1, -R11 ;  /* 0x00000001060b7824 */ /* 0x000fe200078e0a0b */
[----:B------:R-:W-:Y:S01]  /*04d0*/  ULDC UR12, c[0x0][0x144] ;  /* 0x00005100000c7ab9 */ /* 0x000fe20000000800 */
[----:B------:R-:W3:Y:S01]  /*04e0*/  SHFL.IDX PT, R5, R5, RZ, 0x1f ;  /* 0x00001fff05057589 */ /* 0x000ee200000e0000 */
[----:B------:R-:W-:-:S02]  /*04f0*/  LEA.HI R2, R9, R4, RZ, 0x3 ;  /* 0x0000000409027211 */ /* 0x000fc400078f18ff */
[----:B------:R-:W-:Y:S02]  /*0500*/  ISETP.NE.AND P3, PT, RZ, UR19, PT ;  /* 0x00000013ff007c0c */ /* 0x000fe4000bf65270 */
[----:B-----5:R-:W-:Y:S02]  /*0510*/  ISETP.NE.OR P0, PT, R10, RZ, !P0 ;  /* 0x000000ff0a00720c */ /* 0x020fe40004705670 */
[----:B-1----:R-:W-:Y:S02]  /*0520*/  I2FP.F32.U32 R0, UR15 ;  /* 0x0000000f00007c45 */ /* 0x002fe40008201000 */
[----:B--2---:R-:W-:Y:S02]  /*0530*/  ISETP.NE.OR P1, PT, R8, RZ, !P1 ;  /* 0x000000ff0800720c */ /* 0x004fe40004f25670 */
[----:B------:R-:W-:Y:S01]  /*0540*/  SHF.R.S32.HI R7, RZ, 0x3, R2 ;  /* 0x00000003ff077819 */ /* 0x000fe20000011402 */
[----:B------:R-:W-:Y:S01]  /*0550*/  FMUL R0, R0, UR4 ;  /* 0x0000000400007c20 */ /* 0x000fe20008400000 */
[----:B------:R-:W-:Y:S01]  /*0560*/  ULDC UR4, c[0x0][0x154] ;  /* 0x0000550000047ab9 */ /* 0x000fe20000000800 */
[----:B0-----:R-:W-:-:S02]  /*0570*/  I2FP.F32.U32 R6, UR8 ;  /* 0x0000000800067c45 */ /* 0x001fc40008201000 */
[----:B------:R-:W-:Y:S02]  /*0580*/  SHF.R.S32.HI R2, RZ, 0x1f, R2 ;  /* 0x0000001fff027819 */ /* 0x000fe40000011402 */
[----:B------:R-:W-:Y:S01]  /*0590*/  VOTEU.ALL UP2, P0 ;  /* 0x00000000003f7886 */ /* 0x000fe20000040000 */
[----:B------:R-:W-:Y:S01]  /*05a0*/  FMUL R6, R6, UR4 ;  /* 0x0000000406067c20 */ /* 0x000fe20008400000 */
[----:B------:R-:W0:Y:S01]  /*05b0*/  F2I.U32.TRUNC.NTZ R0, R0 ;  /* 0x0000000000007305 */ /* 0x000e22000020f000 */
[----:B------:R-:W-:Y:S01]  /*05c0*/  LEA.HI R2, R2, R7, RZ, 0x2 ;  /* 0x0000000702027211 */ /* 0x000fe200078f10ff */
[----:B------:R-:W-:Y:S01]  /*05d0*/  VOTEU.ALL UP3, P1 ;  /* 0x00000000003f7886 */ /* 0x000fe20000860000 */
[----:B------:R-:W1:Y:S01]  /*05e0*/  @!UP2 S2UR UR11, SR_CgaCtaId ;  /* 0x00000000000ba9c3 */ /* 0x000e620000008800 */
[----:B------:R-:W-:Y:S01]  /*05f0*/  UMOV UR4, 0x20 ;  /* 0x0000002000047882 */ /* 0x000fe20000000000 */
[----:B------:R-:W-:Y:S01]  /*0600*/  LOP3.LUT R2, R2, 0xfffffffc, RZ, 0xc0, !PT ;  /* 0xfffffffc02027812 */ /* 0x000fe200078ec0ff */
[----:B------:R-:W-:Y:S01]  /*0610*/  @!UP2 UMOV UR10, 0x400 ;  /* 0x00000400000aa882 */ /* 0x000fe20000000000 */
[----:B------:R-:W-:-:S04]  /*0620*/  @!UP2 UIADD3 UR4, -UR4, 0x100000, URZ ;  /* 0x001000000404a890 */ /* 0x000fc8000fffe13f */
[----:B------:R-:W-:Y:S02]  /*0630*/  @!UP2 USHF.L.U32 UR5, UR4, 0xb, URZ ;  /* 0x0000000b0405a899 */ /* 0x000fe4000800063f */
[----:B------:R-:W-:Y:S01]  /*0640*/  @!UP2 USHF.L.U32 UR4, UR4, 0x1, URZ ;  /* 0x000000010404a899 */ /* 0x000fe2000800063f */
[----:B------:R-:W2:Y:S01]  /*0650*/  F2I.U32.TRUNC.NTZ R6, R6 ;  /* 0x0000000600067305 */ /* 0x000ea2000020f000 */
[----:B------:R-:W-:Y:S01]  /*0660*/  VOTEU.ALL UP0, P0 ;  /* 0x00000000003f7886 */ /* 0x000fe20000000000 */
[----:B------:R-:W-:Y:S01]  /*0670*/  IMAD.IADD R2, R7, 0x1, -R2 ;  /* 0x0000000107027824 */ /* 0x000fe200078e0a02 */
[----:B------:R-:W5:Y:S01]  /*0680*/  @!UP3 S2UR UR18, SR_CgaCtaId ;  /* 0x000000000012b9c3 */ /* 0x000f620000008800 */
[----:B------:R-:W-:Y:S01]  /*0690*/  VOTEU.ALL UP1, P0 ;  /* 0x00000000003f7886 */ /* 0x000fe20000020000 */
[----:B------:R-:W-:Y:S01]  /*06a0*/  @!UP3 UMOV UR16, 0x400 ;  /* 0x000004000010b882 */ /* 0x000fe20000000000 */
[----:B------:R-:W-:Y:S01]  /*06b0*/  IMAD R2, R11, 0x4, R2 ;  /* 0x000000040b027824 */ /* 0x000fe200078e0202 */
[----:B0-----:R-:W-:Y:S01]  /*06c0*/  R2UR UR7, R0 ;  /* 0x00000000000772ca */ /* 0x001fe200000e0000 */
[----:B------:R-:W-:Y:S01]  /*06d0*/  VOTEU.ALL UP4, P1 ;  /* 0x00000000003f7886 */ /* 0x000fe20000880000 */
[----:B------:R-:W-:Y:S01]  /*06e0*/  VOTEU.ALL UP5, P1 ;  /* 0x00000000003f7886 */ /* 0x000fe200008a0000 */
[----:B------:R-:W-:Y:S01]  /*06f0*/  IMAD.SHL.U32 R7, R2, 0x4, RZ ;  /* 0x0000000402077824 */ /* 0x000fe200078e00ff */
[----:B------:R-:W0:Y:S01]  /*0700*/  LDC R0, c[0x0][0x140] ;  /* 0x00005000ff007b82 */ /* 0x000e220000000800 */
[----:B------:R-:W-:-:S02]  /*0710*/  LOP3.LUT P0, RZ, R4, 0x7, RZ, 0xc0, !PT ;  /* 0x0000000704ff7812 */ /* 0x000fc4000780c0ff */
[----:B--2---:R-:W-:Y:S02]  /*0720*/  R2UR UR9, R6 ;  /* 0x00000000060972ca */ /* 0x004fe400000e0000 */
[----:B------:R-:W-:Y:S01]  /*0730*/  LOP3.LUT R22, R2, 0xc, R7, 0x78, !PT ;  /* 0x0000000c02167812 */ /* 0x000fe200078e7807 */
[----:B-1----:R-:W-:Y:S02]  /*0740*/  @!UP2 ULEA UR13, UR11, UR10, 0x18 ;  /* 0x0000000a0b0da291 */ /* 0x002fe4000f8ec03f */
[----:B------:R-:W-:-:S04]  /*0750*/  @!UP3 UIADD3 UR10, -UR20, 0x100000, URZ ;  /* 0x00100000140ab890 */ /* 0x000fc8000fffe13f */
[----:B------:R-:W-:Y:S02]  /*0760*/  @!UP3 USHF.L.U32 UR11, UR10, 0xb, URZ ;  /* 0x0000000b0a0bb899 */ /* 0x000fe4000800063f */
[----:B------:R-:W-:Y:S01]  /*0770*/  @!UP3 USHF.L.U32 UR10, UR10, 0x1, URZ ;  /* 0x000000010a0ab899 */ /* 0x000fe2000800063f */
[----:B------:R-:W-:Y:S01]  /*0780*/  ISETP.LT.U32.AND P0, PT, R22, 0x2, !P0 ;  /* 0x000000021600780c */ /* 0x000fe20004701070 */
[----:B------:R-:W-:Y:S01]  /*0790*/  UIADD3 UR7, -UR7, URZ, URZ ;  /* 0x0000003f07077290 */ /* 0x000fe2000fffe13f */
[----:B------:R-:W-:Y:S01]  /*07a0*/  VOTEU.ALL UP2, P1 ;  /* 0x00000000003f7886 */ /* 0x000fe20000840000 */
[----:B-----5:R-:W-:Y:S02]  /*07b0*/  @!UP3 ULEA UR16, UR18, UR16, 0x18 ;  /* 0x000000101210b291 */ /* 0x020fe4000f8ec03f */
[----:B------:R-:W-:Y:S01]  /*07c0*/  UIADD3 UR9, -UR9, URZ, URZ ;  /* 0x0000003f09097290 */ /* 0x000fe2000fffe13f */
[----:B------:R-:W1:Y:S02]  /*07d0*/  FENCE.VIEW.ASYNC.S ;  /* 0x00000000000073c6 */ /* 0x000e640000000000 */
[----:B-1----:R-:W1:Y:S01]  /*07e0*/  @!UP0 SYNCS.EXCH.64 URZ, [UR13+0x70], UR4 ;  /* 0x000070040d3f85b2 */ /* 0x002e620008000100 */
[----:B------:R-:W-:Y:S01]  /*07f0*/  UIMAD UR7, UR12, UR7, UR15 ;  /* 0x000000070c0772a4 */ /* 0x000fe2000f8e020f */
[----:B------:R-:W-:Y:S01]  /*0800*/  VOTEU.ALL UP3, P1 ;  /* 0x00000000003f7886 */ /* 0x000fe20000860000 */
[----:B0-----:R-:W-:Y:S01]  /*0810*/  ISETP.EQ.U32.AND P2, PT, R0, 0x1, PT ;  /* 0x000000010000780c */ /* 0x001fe20003f42070 */
[----:B------:R0:W2:Y:S01]  /*0820*/  @!UP1 SYNCS.EXCH.64 URZ, [UR13+0x78], UR4 ;  /* 0x000078040d3f95b2 */ /* 0x0000a20008000100 */
[----:B------:R-:W-:Y:S01]  /*0830*/  NOP ;  /* 0x0000000000007918 */ /* 0x000fe20000000000 */
[----:B0-----:R-:W-:Y:S01]  /*0840*/  UIMAD UR4, UR17, UR9, UR8 ;  /* 0x00000009110472a4 */ /* 0x001fe2000f8e0208 */
[----:B------:R0:W0:Y:S05]  /*0850*/  @!UP2 SYNCS.EXCH.64 URZ, [UR16+0x50], UR10 ;  /* 0x0000500a103fa5b2 */ /* 0x00002a0008000100 */
[----:B------:R-:W-:-:S04]  /*0860*/  ISETP.NE.AND P1, PT, R22, UR4, PT ;  /* 0x0000000416007c0c */ /* 0x000fc8000bf25270 */
[----:B------:R-:W-:-:S04]  /*0870*/  ISETP.EQ.OR P1, PT, RZ, UR7, !P1 ;  /* 0x00000007ff007c0c */ /* 0x000fc8000cf22670 */
[----:B------:R-:W-:-:S04]  /*0880*/  PLOP3.LUT P0, PT, P0, P1, PT, 0x80, 0x0 ;  /* 0x000000000000781c */ /* 0x000fc80000703070 */
[----:B------:R-:W-:Y:S01]  /*0890*/  P2R R99, PR, RZ, 0x1 ;  /* 0x00000001ff637803 */ /* 0x000fe20000000000 */
[----:B------:R0:W0:Y:S01]  /*08a0*/  @!UP3 SYNCS.EXCH.64 URZ, [UR16+0x58], UR10 ;  /* 0x0000580a103fb5b2 */ /* 0x0000220008000100 */
[----:B------:R0:W0:Y:S01]  /*08b0*/  @!UP4 SYNCS.EXCH.64 URZ, [UR16+0x60], UR10 ;  /* 0x0000600a103fc5b2 */ /* 0x0000220008000100 */
[----:B------:R0:W0:Y:S01]  /*08c0*/  @!UP5 SYNCS.EXCH.64 URZ, [UR16+0x68], UR10 ;  /* 0x0000680a103fd5b2 */ /* 0x0000220008000100 */
[----:B------:R-:W-:Y:S01]  /*08d0*/  NOP ;  /* 0x0000000000007918 */ /* 0x000fe20000000000 */
[----:B-123--:R-:W-:Y:S05]  /*08e0*/  @!P2 BRA `(.L_x_3) ;  /* 0x000000000008a947 */ /* 0x00efea0003800000 */
[----:B0---4-:R-:W-:Y:S01]  /*08f0*/  UCGABAR_ARV ;  /* 0x00000000000079c7 */ /* 0x011fe20008000000 */
[----:B------:R-:W-:Y:S05]  /*0900*/  BRA `(.L_x_4) ;  /* 0x0000000000047947 */ /* 0x000fea0003800000 */
.L_x_3:
[----:B0---4-:R-:W-:Y:S01]  /*0910*/  NOP ;  /* 0x0000000000007918 */ /* 0x011fe20000000000 */
.L_x_4:
[----:B------:R-:W-:Y:S01]  /*0920*/  ULDC.64 UR4, c[0x0][0x598] ;  /* 0x0001660000047ab9 */ /* 0x000fe20000000a00 */
[----:B------:R-:W-:Y:S01]  /*0930*/  ULDC.64 UR54, c[0x0][0x208] ;  /* 0x0000820000367ab9 */ /* 0x000fe20000000a00 */
[----:B------:R-:W-:-:S04]  /*0940*/  ISETP.NE.U32.AND P0, PT, RZ, UR4, PT ;  /* 0x00000004ff007c0c */ /* 0x000fc8000bf05070 */
[----:B------:R-:W-:-:S13]  /*0950*/  ISETP.NE.AND.EX P0, PT, RZ, UR5, PT, P0 ;  /* 0x00000005ff007c0c */ /* 0x000fda000bf05300 */
[----:B------:R-:W-:Y:S05]  /*0960*/  @!P0 BRA `(.L_x_5) ;  /* 0x00000000001c8947 */ /* 0x000fea0003800000 */
[----:B------:R-:W0:Y:S02]  /*0970*/  LDC.64 R6, c[0x0][0x598] ;  /* 0x00016600ff067b82 */ /* 0x000e240000000a00 */
[----:B0-----:R-:W2:Y:S02]  /*0980*/  LDG.E.64 R6, desc[UR54][R6.64] ;  /* 0x0000003606067981 */ /* 0x001ea4000c1e1b00 */
[----:B--2---:R-:W-:-:S04]  /*0990*/  ISETP.NE.U32.AND P0, PT, R6, RZ, PT ;  /* 0x000000ff0600720c */ /* 0x004fc80003f05070 */
[----:B------:R-:W-:-:S13]  /*09a0*/  ISETP.NE.AND.EX P0, PT, R7, RZ, PT, P0 ;  /* 0x000000ff0700720c */ /* 0x000fda0003f05300 */
[----:B------:R-:W-:Y:S05]  /*09b0*/  @!P0 BRA `(.L_x_5) ;  /* 0x0000000000088947 */ /* 0x000fea0003800000 */
[----:B------:R0:W5:Y:S01]  /*09c0*/  LD.E R23, desc[UR54][R6.64] ;  /* 0x0000003606177980 */ /* 0x000162000c101900 */
[----:B------:R-:W-:Y:S05]  /*09d0*/  BRA `(.L_x_6) ;  /* 0x0000000000247947 */ /* 0x000fea0003800000 */
.L_x_5:
[----:B------:R-:W-:Y:S02]  /*09e0*/  ULDC.64 UR4, c[0x0][0x588] ;  /* 0x0001620000047ab9 */ /* 0x000fe40000000a00 */
[----:B------:R-:W-:-:S04]  /*09f0*/  ISETP.NE.U32.AND P0, PT, RZ, UR4, PT ;  /* 0x00000004ff007c0c */ /* 0x000fc8000bf05070 */
[----:B------:R-:W-:-:S13]  /*0a00*/  ISETP.NE.AND.EX P0, PT, RZ, UR5, PT, P0 ;  /* 0x00000005ff007c0c */ /* 0x000fda000bf05300 */
[----:B------:R-:W-:Y:S05]  /*0a10*/  @!P0 BRA `(.L_x_7) ;  /* 0x00000000000c8947 */ /* 0x000fea0003800000 */
[----:B------:R-:W0:Y:S02]  /*0a20*/  LDC.64 R6, c[0x0][0x588] ;  /* 0x00016200ff067b82 */ /* 0x000e240000000a00 */
[----:B0-----:R1:W5:Y:S01]  /*0a30*/  LDG.E R23, desc[UR54][R6.64] ;  /* 0x0000003606177981 */ /* 0x001362000c1e1900 */
[----:B------:R-:W-:Y:S05]  /*0a40*/  BRA `(.L_x_6) ;  /* 0x0000000000087947 */ /* 0x000fea0003800000 */
.L_x_7:
[----:B------:R-:W-:Y:S02]  /*0a50*/  ULDC UR4, c[0x0][0x580] ;  /* 0x0001600000047ab9 */ /* 0x000fe40000000800 */
[----:B------:R-:W-:-:S07]  /*0a60*/  IMAD.U32 R23, RZ, RZ, UR4 ;  /* 0x00000004ff177e24 */ /* 0x000fce000f8e00ff */
.L_x_6:
[----:B------:R-:W-:Y:S02]  /*0a70*/  ULDC.64 UR4, c[0x0][0x5a0] ;  /* 0x0001680000047ab9 */ /* 0x000fe40000000a00 */
[----:B------:R-:W-:-:S04]  /*0a80*/  ISETP.NE.U32.AND P0, PT, RZ, UR4, PT ;  /* 0x00000004ff007c0c */ /* 0x000fc8000bf05070 */
[----:B------:R-:W-:-:S13]  /*0a90*/  ISETP.NE.AND.EX P0, PT, RZ, UR5, PT, P0 ;  /* 0x00000005ff007c0c */ /* 0x000fda000bf05300 */
[----:B------:R-:W-:Y:S05]  /*0aa0*/  @!P0 BRA `(.L_x_8) ;  /* 0x00000000001c8947 */ /* 0x000fea0003800000 */
[----:B01----:R-:W0:Y:S02]  /*0ab0*/  LDC.64 R6, c[0x0][0x5a0] ;  /* 0x00016800ff067b82 */ /* 0x003e240000000a00 */
[----:B0-----:R-:W2:Y:S02]  /*0ac0*/  LDG.E.64 R6, desc[UR54][R6.64] ;  /* 0x0000003606067981 */ /* 0x001ea4000c1e1b00 */
[----:B--2---:R-:W-:-:S04]  /*0ad0*/  ISETP.NE.U32.AND P0, PT, R6, RZ, PT ;  /* 0x000000ff0600720c */ /* 0x004fc80003f05070 */
[----:B------:R-:W-:-:S13]  /*0ae0*/  ISETP.NE.AND.EX P0, PT, R7, RZ, PT, P0 ;  /* 0x000000ff0700720c */ /* 0x000fda0003f05300 */
[----:B------:R-:W-:Y:S05]  /*0af0*/  @!P0 BRA `(.L_x_8) ;  /* 0x0000000000088947 */ /* 0x000fea0003800000 */
[----:B------:R0:W5:Y:S01]  /*0b00*/  LD.E R88, desc[UR54][R6.64] ;  /* 0x0000003606587980 */ /* 0x000162000c101900 */
[----:B------:R-:W-:Y:S05]  /*0b10*/  BRA `(.L_x_9) ;  /* 0x0000000000247947 */ /* 0x000fea0003800000 */
.L_x_8:
[----:B------:R-:W-:Y:S02]  /*0b20*/  ULDC.64 UR4, c[0x0][0x590] ;  /* 0x0001640000047ab9 */ /* 0x000fe40000000a00 */
[----:B------:R-:W-:-:S04]  /*0b30*/  ISETP.NE.U32.AND P0, PT, RZ, UR4, PT ;  /* 0x00000004ff007c0c */ /* 0x000fc8000bf05070 */
[----:B------:R-:W-:-:S13]  /*0b40*/  ISETP.NE.AND.EX P0, PT, RZ, UR5, PT, P0 ;  /* 0x00000005ff007c0c */ /* 0x000fda000bf05300 */
[----:B------:R-:W-:Y:S05]  /*0b50*/  @!P0 BRA `(.L_x_10) ;  /* 0x00000000000c8947 */ /* 0x000fea0003800000 */
[----:B------:R-:W2:Y:S02]  /*0b60*/  LDC.64 R88, c[0x0][0x590] ;  /* 0x00016400ff587b82 */ /* 0x000ea40000000a00 */
[----:B--2---:R2:W5:Y:S01]  /*0b70*/  LDG.E R88, desc[UR54][R88.64] ;  /* 0x0000003658587981 */ /* 0x004562000c1e1900 */
[----:B------:R-:W-:Y:S05]  /*0b80*/  BRA `(.L_x_9) ;  /* 0x0000000000087947 */ /* 0x000fea0003800000 */
.L_x_10:
[----:B------:R-:W-:Y:S02]  /*0b90*/  ULDC UR4, c[0x0][0x584] ;  /* 0x0001610000047ab9 */ /* 0x000fe40000000800 */
[----:B------:R-:W-:-:S07]  /*0ba0*/  IMAD.U32 R88, RZ, RZ, UR4 ;  /* 0x00000004ff587e24 */ /* 0x000fce000f8e00ff */
.L_x_9:
[----:B------:R-:W-:Y:S01]  /*0bb0*/  ULDC UR4, c[0x0][0x65c] ;  /* 0x0001970000047ab9 */ /* 0x000fe20000000800 */
[----:B01----:R-:W0:Y:S01]  /*0bc0*/  LDC.64 R6, c[0x0][0x650] ;  /* 0x00019400ff067b82 */ /* 0x003e220000000a00 */
[----:B------:R-:W-:Y:S01]  /*0bd0*/  UISETP.NE.AND UP2, UPT, UR4, 0x1, UPT ;  /* 0x000000010400788c */ /* 0x000fe2000bf45270 */
[----:B------:R-:W-:Y:S01]  /*0be0*/  IMAD.MOV.U32 R18, RZ, RZ, -0x1 ;  /* 0xffffffffff127424 */ /* 0x000fe200078e00ff */
[----:B------:R-:W-:Y:S01]  /*0bf0*/  UISETP.NE.AND UP0, UPT, UR19, 0x2, UPT ;  /* 0x000000021300788c */ /* 0x000fe2000bf05270 */
[----:B------:R-:W-:Y:S01]  /*0c00*/  IMAD.MOV.U32 R2, RZ, RZ, -0x1 ;  /* 0xffffffffff027424 */ /* 0x000fe200078e00ff */
[----:B------:R-:W-:Y:S01]  /*0c10*/  UP2UR UR38, UPR, URZ, 0x4 ;  /* 0x000000043f267883 */ /* 0x000fe20008000000 */
[----:B------:R-:W-:-:S06]  /*0c20*/  IMAD.MOV.U32 R19, RZ, RZ, -0x1 ;  /* 0xffffffffff137424 */ /* 0x000fcc00078e00ff */
[----:B------:R-:W-:Y:S01]  /*0c30*/  @UP2 ULDC UR12, c[0x0][0x10] ;  /* 0x00000400000c2ab9 */ /* 0x000fe20000000800 */
[----:B------:R-:W-:Y:S01]  /*0c40*/  @UP2 UMOV UR4, UR8 ;  /* 0x0000000800042c82 */ /* 0x000fe20008000000 */
[----:B------:R-:W-:Y:S01]  /*0c50*/  @UP2 UMOV UR5, URZ ;  /* 0x0000003f00052c82 */ /* 0x000fe20008000000 */
[----:B------:R-:W-:Y:S01]  /*0c60*/  @!UP2 ULDC UR16, c[0x0][0xc] ;  /* 0x000003000010aab9 */ /* 0x000fe20000000800 */
[----:B------:R-:W-:Y:S01]  /*0c70*/  @UP2 UIMAD.WIDE.U32 UR12, UR15, UR12, UR4 ;  /* 0x0000000c0f0c22a5 */ /* 0x000fe2000f8e0004 */
[----:B------:R-:W-:Y:S02]  /*0c80*/  ULDC UR10, c[0x0][0xc] ;  /* 0x00000300000a7ab9 */ /* 0x000fe40000000800 */
[----:B------:R-:W-:Y:S01]  /*0c90*/  @UP2 UMOV UR4, URZ ;  /* 0x0000003f00042c82 */ /* 0x000fe20008000000 */
[----:B------:R-:W-:Y:S01]  /*0ca0*/  UMOV UR5, URZ ;  /* 0x0000003f00057c82 */ /* 0x000fe20008000000 */
[----:B------:R-:W-:Y:S01]  /*0cb0*/  @UP2 UIADD3 UR18, UR13, UR4, URZ ;  /* 0x000000040d122290 */ /* 0x000fe2000fffe03f */
[----:B------:R-:W-:-:S02]  /*0cc0*/  ULDC UR11, c[0x0][0x10] ;  /* 0x00000400000b7ab9 */ /* 0x000fc40000000800 */
[----:B------:R-:W-:Y:S01]  /*0cd0*/  UMOV UR4, UR15 ;  /* 0x0000000f00047c82 */ /* 0x000fe20008000000 */
[----:B------:R-:W-:Y:S02]  /*0ce0*/  UIMAD.WIDE.U32 UR10, UR10, UR11, URZ ;  /* 0x0000000b0a0a72a5 */ /* 0x000fe4000f8e003f */
[----:B------:R-:W-:Y:S01]  /*0cf0*/  @!UP2 UIMAD.WIDE.U32 UR4, UR8, UR16, UR4 ;  /* 0x000000100804a2a5 */ /* 0x000fe2000f8e0004 */
[----:B------:R-:W-:Y:S02]  /*0d00*/  ULDC UR13, c[0x0][0x14] ;  /* 0x00000500000d7ab9 */ /* 0x000fe40000000800 */
[----:B------:R-:W-:Y:S02]  /*0d10*/  UIMAD.WIDE.U32 UR52, UR10, UR13, URZ ;  /* 0x0000000d0a3472a5 */ /* 0x000fe4000f8e003f */
[----:B------:R-:W-:Y:S02]  /*0d20*/  UIMAD UR39, UR11, UR13, URZ ;  /* 0x0000000d0b2772a4 */ /* 0x000fe4000f8e023f */
[----:B------:R-:W-:Y:S01]  /*0d30*/  @!UP2 UMOV UR12, UR4 ;  /* 0x00000004000cac82 */ /* 0x000fe20008000000 */
[----:B------:R-:W-:Y:S01]  /*0d40*/  @!UP2 UMOV UR18, UR5 ;  /* 0x000000050012ac82 */ /* 0x000fe20008000000 */
[----:B------:R-:W-:-:S02]  /*0d50*/  UIADD3 UR39, UR53, UR39, URZ ;  /* 0x0000002735277290 */ /* 0x000fc4000fffe03f */
[----:B------:R-:W-:-:S04]  /*0d60*/  UIADD3 UR4, UP1, UR12, UR52, URZ ;  /* 0x000000340c047290 */ /* 0x000fc8000ff3e03f */
[----:B------:R-:W-:Y:S02]  /*0d70*/  UIADD3.X UR5, UR18, UR39, URZ, UP1, !UPT ;  /* 0x0000002712057290 */ /* 0x000fe40008ffe43f */
[----:B------:R-:W-:Y:S02]  /*0d80*/  USEL UR4, UR4, UR12, !UP0 ;  /* 0x0000000c04047287 */ /* 0x000fe4000c000000 */
[----:B------:R-:W-:-:S04]  /*0d90*/  USEL UR5, UR5, UR18, !UP0 ;  /* 0x0000001205057287 */ /* 0x000fc8000c000000 */
[----:B0-----:R-:W-:Y:S01]  /*0da0*/  ISETP.LE.U32.AND P0, PT, R6, UR4, PT ;  /* 0x0000000406007c0c */ /* 0x001fe2000bf03070 */
[----:B------:R-:W-:Y:S02]  /*0db0*/  IMAD.U32 R16, RZ, RZ, UR4 ;  /* 0x00000004ff107e24 */ /* 0x000fe4000f8e00ff */
[----:B------:R-:W-:Y:S02]  /*0dc0*/  IMAD.U32 R0, RZ, RZ, UR5 ;  /* 0x00000005ff007e24 */ /* 0x000fe4000f8e00ff */
[----:B------:R-:W-:-:S03]  /*0dd0*/  IMAD.U32 R17, RZ, RZ, UR5 ;  /* 0x00000005ff117e24 */ /* 0x000fc6000f8e00ff */
[----:B------:R-:W-:Y:S02]  /*0de0*/  ISETP.GE.U32.AND.EX P0, PT, R0, R7, PT, P0 ;  /* 0x000000070000720c */ /* 0x000fe40003f06100 */
[----:B------:R-:W-:-:S11]  /*0df0*/  PRMT R0, RZ, 0x7610, R0 ;  /* 0x00007610ff007816 */ /* 0x000fd60000000000 */
[----:B------:R-:W-:Y:S05]  /*0e00*/  @P0 BRA `(.L_x_11) ;  /* 0x0000000400500947 */ /* 0x000fea0003800000 */
[----:B------:R-:W-:Y:S01]  /*0e10*/  ULDC.64 UR18, c[0x0][0x628] ;  /* 0x00018a0000127ab9 */ /* 0x000fe20000000a00 */
[C---:B------:R-:W-:Y:S01]  /*0e20*/  R2UR UR20, R16.reuse ;  /* 0x00000000101472ca */ /* 0x040fe200000e0000 */
[----:B------:R-:W-:Y:S01]  /*0e30*/  ULDC UR16, c[0x0][0x630] ;  /* 0x00018c0000107ab9 */ /* 0x000fe20000000800 */
[----:B------:R-:W-:Y:S02]  /*0e40*/  ISETP.NE.U32.AND P0, PT, RZ, UR18, PT ;  /* 0x00000012ff007c0c */ /* 0x000fe4000bf05070 */
[----:B------:R-:W-:Y:S02]  /*0e50*/  R2UR UR4, R16 ;  /* 0x00000000100472ca */ /* 0x000fe400000e0000 */
[----:B------:R-:W-:Y:S02]  /*0e60*/  ISETP.NE.AND.EX P0, PT, RZ, UR19, PT, P0 ;  /* 0x00000013ff007c0c */ /* 0x000fe4000bf05300 */
[----:B------:R-:W-:-:S11]  /*0e70*/  R2UR UR5, R17 ;  /* 0x00000000110572ca */ /* 0x000fd600000e0000 */
[----:B------:R-:W-:Y:S05]  /*0e80*/  @!P0 BRA `(.L_x_12) ;  /* 0x0000000000308947 */ /* 0x000fea0003800000 */
[----:B------:R-:W-:Y:S01]  /*0e90*/  R2UR UR4, R16 ;  /* 0x00000000100472ca */ /* 0x000fe200000e0000 */
[----:B------:R-:W-:Y:S01]  /*0ea0*/  ULDC UR12, c[0x0][0x634] ;  /* 0x00018d00000c7ab9 */ /* 0x000fe20000000800 */
[----:B------:R-:W-:-:S11]  /*0eb0*/  R2UR UR15, R17 ;  /* 0x00000000110f72ca */ /* 0x000fd600000e0000 */
[----:B------:R-:W-:-:S04]  /*0ec0*/  UIADD3 UR12, UP1, UR4, UR12, URZ ;  /* 0x0000000c040c7290 */ /* 0x000fc8000ff3e03f */
[----:B------:R-:W-:-:S04]  /*0ed0*/  UIADD3.X UR15, URZ, UR15, URZ, UP1, !UPT ;  /* 0x0000000f3f0f7290 */ /* 0x000fc80008ffe43f */
[----:B------:R-:W-:-:S04]  /*0ee0*/  UIMAD.WIDE.U32 UR4, UR15, UR18, URZ ;  /* 0x000000120f0472a5 */ /* 0x000fc8000f8e003f */
[----:B------:R-:W-:Y:S02]  /*0ef0*/  UIMAD.WIDE.U32 UR10, UP1, UR12, UR19, UR4 ;  /* 0x000000130c0a72a5 */ /* 0x000fe4000f820004 */
[----:B------:R-:W-:Y:S02]  /*0f00*/  UIMAD.WIDE.U32 UR4, UR12, UR18, URZ ;  /* 0x000000120c0472a5 */ /* 0x000fe4000f8e003f */
[----:B------:R-:W-:Y:S02]  /*0f10*/  UIADD3.X UR13, URZ, URZ, URZ, UP1, !UPT ;  /* 0x0000003f3f0d7290 */ /* 0x000fe40008ffe43f */
[----:B------:R-:W-:Y:S01]  /*0f20*/  UIADD3 URZ, UP1, UR5, UR10, URZ ;  /* 0x0000000a053f7290 */ /* 0x000fe2000ff3e03f */
[----:B------:R-:W-:-:S03]  /*0f30*/  UMOV UR12, UR11 ;  /* 0x0000000b000c7c82 */ /* 0x000fc60008000000 */
[----:B------:R-:W-:-:S12]  /*0f40*/  UIMAD.WIDE.U32.X UR4, UR15, UR19, UR12, UP1 ;  /* 0x000000130f0472a5 */ /* 0x000fd800088e040c */
.L_x_12:
[----:B------:R-:W-:Y:S01]  /*0f50*/  USHF.R.U64 UR4, UR4, UR16, UR5 ;  /* 0x0000001004047299 */ /* 0x000fe20008001205 */
[----:B------:R-:W-:Y:S01]  /*0f60*/  R2UR UR11, R17 ;  /* 0x00000000110b72ca */ /* 0x000fe200000e0000 */
[----:B------:R-:W-:Y:S02]  /*0f70*/  USHF.R.U32.HI UR5, URZ, UR16, UR5 ;  /* 0x000000103f057299 */ /* 0x000fe40008011605 */
[----:B------:R-:W-:Y:S01]  /*0f80*/  UIADD3 UR12, UP1, URZ, -UR4, URZ ;  /* 0x800000043f0c7290 */ /* 0x000fe2000ff3e03f */
[----:B------:R-:W-:Y:S01]  /*0f90*/  ULDC.64 UR18, c[0x0][0x620] ;  /* 0x0001880000127ab9 */ /* 0x000fe20000000a00 */
[----:B------:R-:W-:Y:S02]  /*0fa0*/  UISETP.NE.AND UP2, UPT, UR38, URZ, UPT ;  /* 0x0000003f2600728c */ /* 0x000fe4000bf45270 */
[----:B------:R-:W-:Y:S01]  /*0fb0*/  UIADD3.X UR5, URZ, ~UR5, URZ, UP1, !UPT ;  /* 0x800000053f057290 */ /* 0x000fe20008ffe43f */
[----:B------:R-:W-:Y:S01]  /*0fc0*/  UMOV UR10, UR20 ;  /* 0x00000014000a7c82 */ /* 0x000fe20008000000 */
[----:B------:R-:W-:-:S02]  /*0fd0*/  ULDC UR13, c[0x0][0x618] ;  /* 0x00018600000d7ab9 */ /* 0x000fc40000000800 */
[----:B------:R-:W-:Y:S02]  /*0fe0*/  UIMAD UR5, UR5, UR18, URZ ;  /* 0x00000012050572a4 */ /* 0x000fe4000f8e023f */
[----:B------:R-:W-:Y:S02]  /*0ff0*/  UIMAD.WIDE.U32 UR10, UR12, UR18, UR10 ;  /* 0x000000120c0a72a5 */ /* 0x000fe4000f8e000a */
[----:B------:R-:W-:Y:S02]  /*1000*/  UIMAD UR12, UR12, UR19, UR5 ;  /* 0x000000130c0c72a4 */ /* 0x000fe4000f8e0205 */
[----:B------:R-:W-:Y:S02]  /*1010*/  @UP2 UIMAD UR7, UR17, UR9, UR8 ;  /* 0x00000009110722a4 */ /* 0x000fe4000f8e0208 */
[----:B------:R-:W-:Y:S01]  /*1020*/  UIADD3 UR11, UR11, UR12, URZ ;  /* 0x0000000c0b0b7290 */ /* 0x000fe2000fffe03f */
[----:B------:R-:W-:Y:S01]  /*1030*/  ULDC.64 UR8, c[0x0][0x640] ;  /* 0x0001900000087ab9 */ /* 0x000fe20000000a00 */
[----:B------:R-:W-:-:S02]  /*1040*/  ULDC UR15, c[0x0][0x608] ;  /* 0x00018200000f7ab9 */ /* 0x000fc40000000800 */
[----:B------:R-:W-:Y:S01]  /*1050*/  USHF.R.U64 UR20, UR10, UR13, UR11 ;  /* 0x0000000d0a147299 */ /* 0x000fe2000800120b */
[----:B------:R-:W-:Y:S01]  /*1060*/  ISETP.NE.U32.AND P0, PT, RZ, UR8, PT ;  /* 0x00000008ff007c0c */ /* 0x000fe2000bf05070 */
[----:B------:R-:W-:Y:S01]  /*1070*/  USHF.R.U32.HI UR11, URZ, UR13, UR11 ;  /* 0x0000000d3f0b7299 */ /* 0x000fe2000801160b */
[----:B------:R-:W-:Y:S02]  /*1080*/  ULDC UR21, c[0x0][0x658] ;  /* 0x0001960000157ab9 */ /* 0x000fe40000000800 */
[----:B------:R-:W-:Y:S01]  /*1090*/  ISETP.NE.AND.EX P0, PT, RZ, UR9, PT, P0 ;  /* 0x00000009ff007c0c */ /* 0x000fe2000bf05300 */
[----:B------:R-:W-:Y:S02]  /*10a0*/  USHF.R.U64 UR25, UR20, UR15, UR11 ;  /* 0x0000000f14197299 */ /* 0x000fe4000800120b */
[----:B------:R-:W-:Y:S01]  /*10b0*/  USHF.R.U32.HI UR11, URZ, UR15, UR11 ;  /* 0x0000000f3f0b7299 */ /* 0x000fe2000801160b */
[----:B------:R-:W-:Y:S01]  /*10c0*/  UMOV UR10, 0xffffffff ;  /* 0xffffffff000a7882 */ /* 0x000fe20000000000 */
[----:B------:R-:W-:Y:S01]  /*10d0*/  ULDC UR5, c[0x0][0x600] ;  /* 0x0001800000057ab9 */ /* 0x000fe20000000800 */
[----:B------:R-:W-:-:S02]  /*10e0*/  USHF.L.U32 UR10, UR10, UR21, URZ ;  /* 0x000000150a0a7299 */ /* 0x000fc4000800063f */
[----:B------:R-:W-:Y:S02]  /*10f0*/  USHF.R.U64 UR26, UR25, UR21, UR11 ;  /* 0x00000015191a7299 */ /* 0x000fe4000800120b */
[----:B------:R-:W-:Y:S02]  /*1100*/  ULOP3.LUT UR15, URZ, UR10, URZ, 0x33, !UPT ;  /* 0x0000000a3f0f7292 */ /* 0x000fe4000f8e333f */
[----:B------:R-:W-:Y:S02]  /*1110*/  UIADD3 UR19, UR5, -0x1, URZ ;  /* 0xffffffff05137890 */ /* 0x000fe4000fffe03f */
[----:B------:R-:W-:Y:S01]  /*1120*/  USHF.R.U32.HI UR11, URZ, UR21, UR11 ;  /* 0x000000153f0b7299 */ /* 0x000fe2000801160b */
[----:B------:R-:W-:Y:S01]  /*1130*/  ULDC UR22, c[0x0][0x648] ;  /* 0x0001920000167ab9 */ /* 0x000fe20000000800 */
[----:B------:R-:W-:Y:S01]  /*1140*/  ULDC UR23, c[0x0][0x638] ;  /* 0x00018e0000177ab9 */ /* 0x000fe20000000800 */
[----:B------:R-:W-:Y:S01]  /*1150*/  UMOV UR24, 0x1 ;  /* 0x0000000100187882 */ /* 0x000fe20000000000 */
[----:B------:R-:W-:Y:S01]  /*1160*/  UMOV UR10, UR26 ;  /* 0x0000001a000a7c82 */ /* 0x000fe20008000000 */
[----:B------:R-:W-:Y:S07]  /*1170*/  @!P0 BRA `(.L_x_13) ;  /* 0x0000000000308947 */ /* 0x000fee0003800000 */
[----:B------:R-:W-:Y:S02]  /*1180*/  ULDC UR16, c[0x0][0x64c] ;  /* 0x0001930000107ab9 */ /* 0x000fe40000000800 */
        /* <DEDUP_REMOVED lines=8> */
[----:B------:R-:W-:-:S07]  /*1210*/  UIMAD.WIDE.U32.X UR8, UR18, UR9, UR16, UP1 ;  /* 0x00000009120872a5 */ /* 0x000fce00088e0410 */
[----:B------:R-:W-:Y:S01]  /*1220*/  UMOV UR10, UR8 ;  /* 0x00000008000a7c82 */ /* 0x000fe20008000000 */
[----:B------:R-:W-:-:S05]  /*1230*/  UMOV UR11, UR9 ;  /* 0x00000009000b7c82 */ /* 0x000fca0008000000 */
.L_x_13:
[----:B------:R-:W-:Y:S01]  /*1240*/  USHF.R.U64 UR9, UR10, UR22, UR11 ;  /* 0x000000160a097299 */ /* 0x000fe2000800120b */
[----:B------:R-:W-:Y:S01]  /*1250*/  IMAD.MOV.U32 R0, RZ, RZ, 0x1 ;  /* 0x00000001ff007424 */ /* 0x000fe200078e00ff */
[----:B------:R-:W-:Y:S01]  /*1260*/  USHF.L.U32 UR8, UR24, UR21, URZ ;  /* 0x0000001518087299 */ /* 0x000fe2000800063f */
[----:B------:R-:W-:Y:S01]  /*1270*/  IMAD.U32 R19, RZ, RZ, UR4 ;  /* 0x00000004ff137e24 */ /* 0x000fe2000f8e00ff */
[----:B------:R-:W-:Y:S02]  /*1280*/  ULOP3.LUT UR15, UR25, UR15, URZ, 0xc0, !UPT ;  /* 0x0000000f190f7292 */ /* 0x000fe4000f8ec03f */
[----:B------:R-:W-:Y:S02]  /*1290*/  UIADD3 UR10, -UR9, URZ, URZ ;  /* 0x0000003f090a7290 */ /* 0x000fe4000fffe13f */
[----:B------:R-:W-:Y:S02]  /*12a0*/  UIMAD UR15, UR8, UR9, UR15 ;  /* 0x00000009080f72a4 */ /* 0x000fe4000f8e020f */
[----:B------:R-:W-:-:S02]  /*12b0*/  ULOP3.LUT UR19, UR20, UR19, URZ, 0xc0, !UPT ;  /* 0x0000001314137292 */ /* 0x000fc4000f8ec03f */
[----:B------:R-:W-:Y:S01]  /*12c0*/  UIMAD UR8, UR10, UR23, UR26 ;  /* 0x000000170a0872a4 */ /* 0x000fe2000f8e021a */
[----:B------:R-:W-:Y:S01]  /*12d0*/  ULDC UR9, c[0x0][0x610] ;  /* 0x0001840000097ab9 */ /* 0x000fe20000000800 */
[----:B------:R-:W-:Y:S02]  /*12e0*/  UISETP.NE.AND UP1, UPT, UR38, URZ, UPT ;  /* 0x0000003f2600728c */ /* 0x000fe4000bf25270 */
[----:B------:R-:W-:Y:S02]  /*12f0*/  UIMAD UR7, UR15, UR9, UR7 ;  /* 0x000000090f0772a4 */ /* 0x000fe4000f8e0207 */
[----:B------:R-:W-:-:S04]  /*1300*/  UIMAD UR8, UR8, UR5, UR19 ;  /* 0x00000005080872a4 */ /* 0x000fc8000f8e0213 */
[----:B------:R-:W-:Y:S02]  /*1310*/  USEL UR5, UR8, UR7, !UP1 ;  /* 0x0000000708057287 */ /* 0x000fe4000c800000 */
[----:B------:R-:W-:-:S04]  /*1320*/  USEL UR7, UR7, UR8, !UP1 ;  /* 0x0000000807077287 */ /* 0x000fc8000c800000 */
[----:B------:R-:W-:Y:S02]  /*1330*/  IMAD.U32 R2, RZ, RZ, UR5 ;  /* 0x00000005ff027e24 */ /* 0x000fe4000f8e00ff */
[----:B------:R-:W-:-:S07]  /*1340*/  IMAD.U32 R18, RZ, RZ, UR7 ;  /* 0x00000007ff127e24 */ /* 0x000fce000f8e00ff */
.L_x_11:
[----:B------:R-:W-:Y:S05]  /*1350*/  @!P2 BRA `(.L_x_14) ;  /* 0x00000000000ca947 */ /* 0x000fea0003800000 */
[----:B------:R-:W-:Y:S01]  /*1360*/  UCGABAR_WAIT ;  /* 0x0000000000007dc7 */ /* 0x000fe20008000000 */
[----:B------:R-:W-:Y:S01]  /*1370*/  CCTL.IVALL ;  /* 0x00000000ff00798f */ /* 0x000fe20002000000 */
[----:B------:R-:W-:Y:S05]  /*1380*/  BRA `(.L_x_15) ;  /* 0x0000000000047947 */ /* 0x000fea0003800000 */
.L_x_14:
[----:B------:R-:W-:Y:S06]  /*1390*/  BAR.SYNC.DEFER_BLOCKING 0x0 ;  /* 0x0000000000007b1d */ /* 0x000fec0000010000 */
.L_x_15:
[----:B------:R-:W-:Y:S02]  /*13a0*/  ULDC UR4, c[0x0][0x28c] ;  /* 0x0000a30000047ab9 */ /* 0x000fe40000000800 */
[----:B------:R-:W-:-:S04]  /*13b0*/  UIADD3 UR4, UR4, 0x3f, URZ ;  /* 0x0000003f04047890 */ /* 0x000fc8000fffe03f */
[----:B------:R-:W-:-:S04]  /*13c0*/  USHF.R.S32.HI UR5, URZ, 0x1f, UR4 ;  /* 0x0000001f3f057899 */ /* 0x000fc80008011404 */
[----:B------:R-:W-:-:S04]  /*13d0*/  ULEA.HI UR5, UR5, UR4, URZ, 0x6 ;  /* 0x0000000405057291 */ /* 0x000fc8000f8f303f */
[----:B------:R-:W-:Y:S01]  /*13e0*/  USHF.R.S32.HI UR37, URZ, 0x6, UR5 ;  /* 0x000000063f257899 */ /* 0x000fe20008011405 */
[----:B------:R-:W-:Y:S11]  /*13f0*/  @!P3 BRA `(.L_x_16) ;  /* 0x0000004c0088b947 */ /* 0x000ff60003800000 */
[----:B------:R-:W-:-:S06]  /*1400*/  UISETP.GT.U32.AND UP1, UPT, UR14, 0x1, UPT ;  /* 0x000000010e00788c */ /* 0x000fcc000bf24070 */
[----:B------:R-:W-:-:S13]  /*1410*/  PLOP3.LUT P0, PT, PT, PT, UP1, 0x80, 0x0 ;  /* 0x000000000000781c */ /* 0x000fda0003f0f018 */
[----:B------:R-:W-:Y:S05]  /*1420*/  @P0 EXIT ;  /* 0x000000000000094d */ /* 0x000fea0003800000 */
.L_x_17:
[----:B------:R-:W-:-:S08]  /*1430*/  NOP ;  /* 0x0000000000007918 */ /* 0x000fd00000000000 */
[----:B------:R-:W0:Y:S02]  /*1440*/  USETMAXREG.TRY_ALLOC.CTAPOOL UP1, 0xe8 ;  /* 0x000000e8000079c8 */ /* 0x000e240008020600 */
[----:B0-----:R-:W-:-:S13]  /*1450*/  PLOP3.LUT P0, PT, PT, PT, UP1, 0x80, 0x0 ;  /* 0x000000000000781c */ /* 0x001fda0003f0f018 */
[----:B------:R-:W-:Y:S05]  /*1460*/  @!P0 BRA `(.L_x_17) ;  /* 0xfffffffc00f08947 */ /* 0x000fea000383ffff */
[----:B------:R-:W-:-:S13]  /*1470*/  LOP3.LUT P0, RZ, R0, 0xff, RZ, 0xc0, !PT ;  /* 0x000000ff00ff7812 */ /* 0x000fda000780c0ff */
[----:B------:R-:W-:Y:S05]  /*1480*/  @!P0 EXIT ;  /* 0x000000000000894d */ /* 0x000fea0003800000 */
[----:B------:R-:W0:Y:S01]  /*1490*/  S2UR UR5, SR_CgaCtaId ;  /* 0x00000000000579c3 */ /* 0x000e220000008800 */
[CC--:B------:R-:W-:Y:S01]  /*14a0*/  LEA.HI R0, R9.reuse, R4.reuse, RZ, 0x2 ;  /* 0x0000000409007211 */ /* 0x0c0fe200078f10ff */
[----:B------:R-:W-:Y:S01]  /*14b0*/  UMOV UR42, 0x400 ;  /* 0x00000400002a7882 */ /* 0x000fe20000000000 */
[----:B------:R-:W-:Y:S01]  /*14c0*/  LEA.HI R9, R9, R4, RZ, 0x5 ;  /* 0x0000000409097211 */ /* 0x000fe200078f28ff */
[----:B------:R-:W-:Y:S01]  /*14d0*/  USHF.R.U32.HI UR4, URZ, 0x2, UR37 ;  /* 0x000000023f047899 */ /* 0x000fe20008011625 */
[--C-:B------:R-:W-:Y:S01]  /*14e0*/  SHF.R.S32.HI R90, RZ, 0x2, R0.reuse ;  /* 0x00000002ff5a7819 */ /* 0x100fe20000011400 */
[----:B------:R-:W-:Y:S01]  /*14f0*/  ULOP3.LUT UR45, UR37, 0x3, URZ, 0xc0, !UPT ;  /* 0x00000003252d7892 */ /* 0x000fe2000f8ec03f */
[----:B------:R-:W-:Y:S01]  /*1500*/  SHF.R.S32.HI R3, RZ, 0x1f, R0 ;  /* 0x0000001fff037819 */ /* 0x000fe20000011400 */
[----:B------:R-:W2:Y:S01]  /*1510*/  LDC.64 R94, c[0x0][0x5c8] ;  /* 0x00017200ff5e7b82 */ /* 0x000ea20000000a00 */
[----:B------:R-:W-:Y:S01]  /*1520*/  SHF.R.S32.HI R9, RZ, 0x5, R9 ;  /* 0x00000005ff097819 */ /* 0x000fe20000011409 */
[----:B------:R-:W-:Y:S01]  /*1530*/  UISETP.LT.AND UP1, UPT, UR37, 0x1, UPT ;  /* 0x000000012500788c */ /* 0x000fe2000bf21270 */
[----:B------:R-:W-:Y:S01]  /*1540*/  LEA.HI R3, R3, R90, RZ, 0x3 ;  /* 0x0000005a03037211 */ /* 0x000fe200078f18ff */
[----:B------:R-:W-:Y:S01]  /*1550*/  ULOP3.LUT UR4, UR4, 0x1, URZ, 0xc0, !UPT ;  /* 0x0000000104047892 */ /* 0x000fe2000f8ec03f */
[----:B------:R-:W-:-:S02]  /*1560*/  ULDC UR44, c[0x0][0x658] ;  /* 0x00019600002c7ab9 */ /* 0x000fc40000000800 */
[----:B------:R-:W-:Y:S01]  /*1570*/  LOP3.LUT R3, R3, 0xfffffff8, RZ, 0xc0, !PT ;  /* 0xfffffff803037812 */ /* 0x000fe200078ec0ff */
[----:B------:R-:W1:Y:S01]  /*1580*/  LDC R6, c[0x0][0x288] ;  /* 0x0000a200ff067b82 */ /* 0x000e620000000800 */
[----:B------:R-:W-:Y:S01]  /*1590*/  UMOV UR6, 0xffffffff ;  /* 0xffffffff00067882 */ /* 0x000fe20000000000 */
[----:B------:R-:W-:Y:S01]  /*15a0*/  ULDC UR8, c[0x0][0x284] ;  /* 0x0000a10000087ab9 */ /* 0x000fe20000000800 */
[----:B------:R-:W-:Y:S01]  /*15b0*/  USEL UR45, UR45, URZ, !UP0 ;  /* 0x0000003f2d2d7287 */ /* 0x000fe2000c000000 */
[----:B------:R-:W-:Y:S01]  /*15c0*/  IMAD.IADD R90, R90, 0x1, -R3 ;  /* 0x000000015a5a7824 */ /* 0x000fe200078e0a03 */
[----:B------:R-:W-:Y:S01]  /*15d0*/  LOP3.LUT R3, R0, 0xfffffffc, RZ, 0xc0, !PT ;  /* 0xfffffffc00037812 */ /* 0x000fe200078ec0ff */
[----:B------:R-:W-:Y:S01]  /*15e0*/  VIADD R0, R5, 0xffffffff ;  /* 0xffffffff05007836 */ /* 0x000fe20000000000 */
[----:B------:R-:W-:Y:S01]  /*15f0*/  USEL UR46, UR37, 0x1, UP1 ;  /* 0x00000001252e7887 */ /* 0x000fe20008800000 */
[--C-:B------:R-:W-:Y:S01]  /*1600*/  IMAD R98, R9, -0x10, -R90.reuse ;  /* 0xfffffff009627824 */ /* 0x100fe200078e0a5a */
[----:B0-----:R-:W-:Y:S01]  /*1610*/  ULEA UR42, UR5, UR42, 0x18 ;  /* 0x0000002a052a7291 */ /* 0x001fe2000f8ec03f */
[----:B------:R-:W-:Y:S01]  /*1620*/  IMAD.IADD R3, R4, 0x1, -R3 ;  /* 0x0000000104037824 */ /* 0x000fe200078e0a03 */
[C---:B------:R-:W-:Y:S01]  /*1630*/  ISETP.NE.AND P0, PT, R0.reuse, RZ, PT ;  /* 0x000000ff0000720c */ /* 0x040fe20003f05270 */
[----:B------:R-:W-:Y:S01]  /*1640*/  IMAD.SHL.U32 R0, R0, 0x8, RZ ;  /* 0x0000000800007824 */ /* 0x000fe200078e00ff */
[----:B------:R-:W-:Y:S01]  /*1650*/  UIADD3 UR50, UR42, 0x50, URZ ;  /* 0x000000502a327890 */ /* 0x000fe2000fffe03f */
[--C-:B------:R-:W-:Y:S01]  /*1660*/  SHF.R.S32.HI R91, RZ, 0x1f, R90.reuse ;  /* 0x0000001fff5b7819 */ /* 0x100fe2000001145a */
[----:B------:R-:W-:Y:S01]  /*1670*/  IMAD.SHL.U32 R92, R3, 0x2, RZ ;  /* 0x00000002035c7824 */ /* 0x000fe200078e00ff */
[----:B------:R-:W-:Y:S01]  /*1680*/  USHF.L.U32 UR6, UR6, UR44, URZ ;  /* 0x0000002c06067299 */ /* 0x000fe2000800063f */
[----:B------:R-:W-:Y:S01]  /*1690*/  LOP3.LUT R0, R0, 0x8, RZ, 0xc0, !PT ;  /* 0x0000000800007812 */ /* 0x000fe200078ec0ff */
[----:B------:R-:W-:Y:S01]  /*16a0*/  UISETP.EQ.U32.AND UP0, UPT, UR4, 0x1, !UP0 ;  /* 0x000000010400788c */ /* 0x000fe2000c702070 */
[C---:B--2---:R-:W-:Y:S01]  /*16b0*/  SHF.L.U64.HI R89, R94.reuse, 0x3, R95 ;  /* 0x000000035e597819 */ /* 0x044fe2000001025f */
[----:B------:R-:W-:Y:S01]  /*16c0*/  IMAD.WIDE R90, R9, 0x10, R90 ;  /* 0x00000010095a7825 */ /* 0x000fe200078e025a */
[----:B------:R-:W-:Y:S01]  /*16d0*/  SEL R100, RZ, 0x1, P0 ;  /* 0x00000001ff647807 */ /* 0x000fe20000000000 */
[----:B------:R-:W-:Y:S01]  /*16e0*/  ULDC UR43, c[0x0][0x600] ;  /* 0x00018000002b7ab9 */ /* 0x000fe20000000800 */
[----:B------:R-:W-:Y:S01]  /*16f0*/  LEA R96, R5, UR50, 0x3 ;  /* 0x0000003205607c11 */ /* 0x000fe2000f8e18ff */
[----:B------:R-:W-:Y:S01]  /*1700*/  IMAD.SHL.U32 R94, R94, 0x8, RZ ;  /* 0x000000085e5e7824 */ /* 0x000fe200078e00ff */
[C---:B------:R-:W-:Y:S01]  /*1710*/  LOP3.LUT R101, R0.reuse, 0x8, RZ, 0x3c, !PT ;  /* 0x0000000800657812 */ /* 0x040fe200078e3cff */
[----:B-1----:R-:W-:Y:S01]  /*1720*/  IMAD R95, R3, -0x2, R6 ;  /* 0xfffffffe035f7824 */ /* 0x002fe200078e0206 */
[----:B------:R-:W-:Y:S01]  /*1730*/  LOP3.LUT R97, R0, 0x18, RZ, 0x3c, !PT ;  /* 0x0000001800617812 */ /* 0x000fe200078e3cff */
[----:B------:R-:W-:Y:S01]  /*1740*/  VIADD R98, R98, UR8 ;  /* 0x0000000862627c36 */ /* 0x000fe20008000000 */
[----:B------:R-:W-:Y:S01]  /*1750*/  SHF.R.S32.HI R93, RZ, 0x1f, R92 ;  /* 0x0000001fff5d7819 */ /* 0x000fe2000001145c */
[----:B------:R-:W-:Y:S01]  /*1760*/  UMOV UR7, 0x1 ;  /* 0x0000000100077882 */ /* 0x000fe20000000000 */
[----:B------:R-:W-:-:S02]  /*1770*/  ULOP3.LUT UR49, UR40, 0x1, URZ, 0xfc, !UPT ;  /* 0x0000000128317892 */ /* 0x000fc4000f8efc3f */
[----:B------:R-:W-:Y:S02]  /*1780*/  USHF.L.U32 UR36, UR37, 0x1, URZ ;  /* 0x0000000125247899 */ /* 0x000fe4000800063f */
[----:B------:R-:W-:Y:S02]  /*1790*/  USHF.L.U64.HI UR41, UR52, 0x1, UR39 ;  /* 0x0000000134297899 */ /* 0x000fe40008010227 */
[----:B------:R-:W-:Y:S02]  /*17a0*/  UIADD3 UR43, UR43, -0x1, URZ ;  /* 0xffffffff2b2b7890 */ /* 0x000fe4000fffe03f */
[----:B------:R-:W-:Y:S02]  /*17b0*/  USHF.L.U32 UR44, UR7, UR44, URZ ;  /* 0x0000002c072c7299 */ /* 0x000fe4000800063f */
[----:B------:R-:W-:Y:S02]  /*17c0*/  UIADD3 UR46, -UR46, UR37, URZ ;  /* 0x000000252e2e7290 */ /* 0x000fe4000fffe13f */
[----:B------:R-:W-:-:S02]  /*17d0*/  ULOP3.LUT UR47, URZ, UR6, URZ, 0x33, !UPT ;  /* 0x000000063f2f7292 */ /* 0x000fc4000f8e333f */
[----:B------:R-:W-:-:S12]  /*17e0*/  USEL UR48, URZ, 0x1, !UP0 ;  /* 0x000000013f307887 */ /* 0x000fd8000c000000 */
.L_x_165:
[----:B------:R-:W-:-:S04]  /*17f0*/  SHF.L.U32 R3, R100, 0x1f, RZ ;  /* 0x0000001f64037819 */ /* 0x000fc800000006ff */
[----:B------:R-:W0:Y:S02]  /*1800*/  SYNCS.PHASECHK.TRANS64.TRYWAIT P0, [R96+URZ+-0x8], R3 ;  /* 0xfffff803600075a7 */ /* 0x000e24000800017f */
[----:B01234-:R-:W-:Y:S05]  /*1810*/  @!P0 BRA `(.L_x_18) ;  /* 0x0000005800c48947 */ /* 0x01ffea0003800000 */
.L_x_187:
[----:B------:R-:W-:Y:S02]  /*1820*/  ULDC UR4, c[0x0][0x28c] ;  /* 0x0000a30000047ab9 */ /* 0x000fe40000000800 */
[----:B------:R-:W-:-:S13]  /*1830*/  ISETP.LT.AND P0, PT, RZ, UR4, PT ;  /* 0x00000004ff007c0c */ /* 0x000fda000bf01270 */
[----:B------:R-:W-:Y:S05]  /*1840*/  @P0 BRA `(.L_x_19) ;  /* 0x0000000000400947 */ /* 0x000fea0003800000 */
[----:B------:R-:W-:Y:S01]  /*1850*/  MOV R0, 0x0 ;  /* 0x0000000000007802 */ /* 0x000fe20000000f00 */
[----:B------:R-:W-:Y:S01]  /*1860*/  ULDC.64 UR4, c[0x4][0x68] ;  /* 0x01001a0000047ab9 */ /* 0x000fe20000000a00 */
[----:B------:R-:W-:Y:S01]  /*1870*/  ULDC.64 UR6, c[0x4][0x8] ;  /* 0x0100020000067ab9 */ /* 0x000fe20000000a00 */
[----:B------:R-:W-:Y:S01]  /*1880*/  IMAD.U32 R4, RZ, RZ, UR4 ;  /* 0x00000004ff047e24 */ /* 0x000fe2000f8e00ff */
[----:B------:R1:W2:Y:S01]  /*1890*/  LDC.64 R14, c[0x4][R0] ;  /* 0x01000000000e7b82 */ /* 0x0002a20000000a00 */
[----:B------:R-:W-:Y:S01]  /*18a0*/  IMAD.U32 R5, RZ, RZ, UR5 ;  /* 0x00000005ff057e24 */ /* 0x000fe2000f8e00ff */
[----:B------:R-:W-:Y:S01]  /*18b0*/  ULDC.64 UR4, c[0x4][0x70] ;  /* 0x01001c0000047ab9 */ /* 0x000fe20000000a00 */
[----:B------:R-:W-:Y:S02]  /*18c0*/  IMAD.U32 R10, RZ, RZ, UR6 ;  /* 0x00000006ff0a7e24 */ /* 0x000fe4000f8e00ff */
[----:B------:R-:W-:Y:S02]  /*18d0*/  IMAD.U32 R6, RZ, RZ, UR4 ;  /* 0x00000004ff067e24 */ /* 0x000fe4000f8e00ff */
[----:B------:R-:W-:-:S02]  /*18e0*/  IMAD.U32 R7, RZ, RZ, UR5 ;  /* 0x00000005ff077e24 */ /* 0x000fc4000f8e00ff */
[----:B------:R-:W-:Y:S02]  /*18f0*/  IMAD.U32 R11, RZ, RZ, UR7 ;  /* 0x00000007ff0b7e24 */ /* 0x000fe4000f8e00ff */
[----:B------:R-:W-:Y:S02]  /*1900*/  IMAD.MOV.U32 R8, RZ, RZ, 0x1e1 ;  /* 0x000001e1ff087424 */ /* 0x000fe400078e00ff */
[----:B------:R-:W-:Y:S02]  /*1910*/  IMAD.MOV.U32 R12, RZ, RZ, 0x1 ;  /* 0x00000001ff0c7424 */ /* 0x000fe400078e00ff */
[----:B-1----:R-:W-:-:S07]  /*1920*/  IMAD.MOV.U32 R13, RZ, RZ, RZ ;  /* 0x000000ffff0d7224 */ /* 0x002fce00078e00ff */
[----:B------:R-:W-:-:S07]  /*1930*/  LEPC R20, `(.L_x_19) ;  /* 0x000000001014794e */ /* 0x000fce0000000000 */
[----:B0-2--5:R-:W-:Y:S05]  /*1940*/  CALL.ABS.NOINC R14 ;  /* 0x000000000e007343 */ /* 0x025fea0003c00000 */
.L_x_19:
[----:B------:R-:W-:-:S05]  /*1950*/  IMAD.U32 R0, RZ, RZ, UR49 ;  /* 0x00000031ff007e24 */ /* 0x000fca000f8e00ff */
[----:B------:R-:W-:-:S13]  /*1960*/  ISETP.NE.AND P0, PT, R0, 0x3, PT ;  /* 0x000000030000780c */ /* 0x000fda0003f05270 */
[----:B------:R-:W-:Y:S05]  /*1970*/  @!P0 BRA `(.L_x_20) ;  /* 0x0000000000048947 */ /* 0x000fea0003800000 */
[----:B------:R-:W-:Y:S01]  /*1980*/  BPT.TRAP 0x1 ;  /* 0x000000040000795c */ /* 0x000fe20000300000 */
.L_x_20:
[----:B0-----:R-:W-:Y:S02]  /*1990*/  IMAD.U32 R3, RZ, RZ, UR45 ;  /* 0x0000002dff037e24 */ /* 0x001fe4000f8e00ff */
[----:B------:R-:W-:-:S03]  /*19a0*/  IMAD.U32 R0, RZ, RZ, UR48 ;  /* 0x00000030ff007e24 */ /* 0x000fc6000f8e00ff */
[----:B------:R-:W-:Y:S02]  /*19b0*/  LEA R3, R3, UR42, 0x3 ;  /* 0x0000002a03037c11 */ /* 0x000fe4000f8e18ff */
[----:B------:R-:W-:-:S04]  /*19c0*/  SHF.L.U32 R0, R0, 0x1f, RZ ;  /* 0x0000001f00007819 */ /* 0x000fc800000006ff */
[----:B------:R0:W1:Y:S01]  /*19d0*/  SYNCS.PHASECHK.TRANS64.TRYWAIT P1, [R3+URZ], R0 ;  /* 0x00000000030075a7 */ /* 0x000062000802017f */
[----:B------:R-:W-:Y:S05]  /*19e0*/  @!P0 BRA `(.L_x_21) ;  /* 0x0000000000048947 */ /* 0x000fea0003800000 */
[----:B------:R-:W-:Y:S01]  /*19f0*/  BPT.TRAP 0x1 ;  /* 0x000000040000795c */ /* 0x000fe20000300000 */
.L_x_21:
[----:B------:R-:W-:-:S05]  /*1a00*/  IMAD.U32 R4, RZ, RZ, UR46 ;  /* 0x0000002eff047e24 */ /* 0x000fca000f8e00ff */
[----:B------:R-:W-:Y:S01]  /*1a10*/  ISETP.GE.AND P2, PT, R4, 0x1, PT ;  /* 0x000000010400780c */ /* 0x000fe20003f46270 */
[----:B-1----:R-:W-:-:S12]  /*1a20*/  @P1 BRA `(.L_x_22) ;  /* 0x0000000000081947 */ /* 0x002fd80003800000 */
[----:B------:R-:W1:Y:S02]  /*1a30*/  SYNCS.PHASECHK.TRANS64.TRYWAIT P1, [R3+URZ], R0 ;  /* 0x00000000030075a7 */ /* 0x000e64000802017f */
[----:B-1----:R-:W-:Y:S05]  /*1a40*/  @!P1 BRA `(.L_x_23) ;  /* 0x00000058004c9947 */ /* 0x002fea0003800000 */
.L_x_22:
[----:B------:R-:W-:Y:S05]  /*1a50*/  WARPSYNC.ALL ;  /* 0x0000000000007948 */ /* 0x000fea0003800000 */
[----:B------:R-:W-:Y:S01]  /*1a60*/  UIADD3 UR4, UR42, 0x180, URZ ;  /* 0x000001802a047890 */ /* 0x000fe2000fffe03f */
[----:B------:R-:W-:Y:S01]  /*1a70*/  WARPGROUP.ARRIVE ;  /* 0x00000000000079c5 */ /* 0x000fe20000000000 */
[----:B------:R-:W-:Y:S02]  /*1a80*/  UIADD3 UR5, UR42, 0x10180, URZ ;  /* 0x000101802a057890 */ /* 0x000fe4000fffe03f */
[----:B------:R-:W-:Y:S02]  /*1a90*/  USHF.R.U32.HI UR4, URZ, 0x4, UR4 ;  /* 0x000000043f047899 */ /* 0x000fe40008011604 */
[----:B------:R-:W-:-:S02]  /*1aa0*/  USHF.R.U32.HI UR5, URZ, 0x4, UR5 ;  /* 0x000000043f057899 */ /* 0x000fc40008011605 */
[----:B------:R-:W-:Y:S02]  /*1ab0*/  ULOP3.LUT UR4, UR4, 0x3fff, URZ, 0xc0, !UPT ;  /* 0x00003fff04047892 */ /* 0x000fe4000f8ec03f */
[----:B------:R-:W-:Y:S02]  /*1ac0*/  ULOP3.LUT UR5, UR5, 0x3fff, URZ, 0xc0, !UPT ;  /* 0x00003fff05057892 */ /* 0x000fe4000f8ec03f */
[----:B------:R-:W-:Y:S02]  /*1ad0*/  ULOP3.LUT UR8, UR4, 0x10000, URZ, 0xfc, !UPT ;  /* 0x0001000004087892 */ /* 0x000fe4000f8efc3f */
[----:B------:R-:W-:Y:S02]  /*1ae0*/  ULOP3.LUT UR9, UR5, 0x10000, URZ, 0xfc, !UPT ;  /* 0x0001000005097892 */ /* 0x000fe4000f8efc3f */
[----:B------:R-:W-:Y:S02]  /*1af0*/  ULEA UR11, UR45, UR8, 0xa ;  /* 0x000000082d0b7291 */ /* 0x000fe4000f8e503f */
[----:B------:R-:W-:Y:S01]  /*1b00*/  ULEA UR10, UR45, UR9, 0xb ;  /* 0x000000092d0a7291 */ /* 0x000fe2000f8e583f */
[----:B------:R-:W-:Y:S01]  /*1b10*/  UMOV UR5, 0x40000040 ;  /* 0x4000004000057882 */ /* 0x000fe20000000000 */
[----:B------:R-:W-:-:S03]  /*1b20*/  UMOV UR7, 0x40000040 ;  /* 0x4000004000077882 */ /* 0x000fc60000000000 */
[----:B------:R-:W-:Y:S02]  /*1b30*/  UMOV UR4, UR11 ;  /* 0x0000000b00047c82 */ /* 0x000fe40008000000 */
[----:B------:R-:W-:Y:S02]  /*1b40*/  UMOV UR6, UR10 ;  /* 0x0000000a00067c82 */ /* 0x000fe40008000000 */
[----:B------:R-:W-:Y:S01]  /*1b50*/  HGMMA.64x128x8.F32.TF32 R24, gdesc[UR4], RZ, !UPT, gsb0 ;  /* 0x05e00000041879f0 */ /* 0x000fe2000c0028ff */
[----:B------:R-:W-:Y:S02]  /*1b60*/  UIADD3 UR4, UR11, 0x2, URZ ;  /* 0x000000020b047890 */ /* 0x000fe4000fffe03f */
[----:B------:R-:W-:Y:S01]  /*1b70*/  UIADD3 UR6, UR10, 0x2, URZ ;  /* 0x000000020a067890 */ /* 0x000fe2000fffe03f */
[----:B------:R-:W-:Y:S01]  /*1b80*/  UMOV UR5, 0x40000040 ;  /* 0x4000004000057882 */ /* 0x000fe20000000000 */
[----:B------:R-:W-:Y:S01]  /*1b90*/  UMOV UR7, 0x40000040 ;  /* 0x4000004000077882 */ /* 0x000fe20000000000 */
[----:B------:R-:W-:-:S02]  /*1ba0*/  WARPGROUP.DEPBAR.LE gsb0, 0x0 ;  /* 0x00008000000079c5 */ /* 0x000fc40000010000 */
[----:B------:R-:W-:-:S06]  /*1bb0*/  WARPGROUP.ARRIVE ;  /* 0x00000000000079c5 */ /* 0x000fcc0000000000 */
[----:B------:R-:W-:Y:S01]  /*1bc0*/  HGMMA.64x128x8.F32.TF32 R24, gdesc[UR4], R24, gsb0 ;  /* 0x05e00000041879f0 */ /* 0x000fe20008002818 */
[----:B------:R-:W-:Y:S02]  /*1bd0*/  UIADD3 UR4, UR11, 0x4, URZ ;  /* 0x000000040b047890 */ /* 0x000fe4000fffe03f */
[----:B------:R-:W-:Y:S01]  /*1be0*/  UIADD3 UR6, UR10, 0x4, URZ ;  /* 0x000000040a067890 */ /* 0x000fe2000fffe03f */
[----:B------:R-:W-:Y:S01]  /*1bf0*/  UMOV UR5, 0x40000040 ;  /* 0x4000004000057882 */ /* 0x000fe20000000000 */
[----:B------:R-:W-:Y:S01]  /*1c00*/  UMOV UR7, 0x40000040 ;  /* 0x4000004000077882 */ /* 0x000fe20000000000 */
[----:B------:R-:W-:Y:S02]  /*1c10*/  WARPGROUP.DEPBAR.LE gsb0, 0x0 ;  /* 0x00008000000079c5 */ /* 0x000fe40000010000 */
        /* <DEDUP_REMOVED lines=36> */
[----:B------:R-:W-:Y:S03]  /*1e60*/  HGMMA.64x128x8.F32.TF32 R24, gdesc[UR4], R24, gsb0 ;  /* 0x05e00000041879f0 */ /* 0x000fe60008002818 */
[----:B------:R-:W-:Y:S02]  /*1e70*/  WARPGROUP.DEPBAR.LE gsb0, 0x0 ;  /* 0x00008000000079c5 */ /* 0x000fe40000010000 */
[----:B------:R-:W-:Y:S05]  /*1e80*/  @!P2 BRA `(.L_x_24) ;  /* 0x000000040088a947 */ /* 0x000fea0003800000 */
[----:B------:R-:W-:Y:S01]  /*1e90*/  UIADD3 UR10, UR45, 0x1, URZ ;  /* 0x000000012d0a7890 */ /* 0x000fe2000fffe03f */
[----:B01----:R-:W-:Y:S02]  /*1ea0*/  IMAD.U32 R0, RZ, RZ, UR46 ;  /* 0x0000002eff007e24 */ /* 0x003fe4000f8e00ff */
[----:B------:R-:W-:Y:S01]  /*1eb0*/  IMAD.U32 R3, RZ, RZ, UR45 ;  /* 0x0000002dff037e24 */ /* 0x000fe2000f8e00ff */
[----:B------:R-:W-:-:S04]  /*1ec0*/  UISETP.NE.AND UP0, UPT, UR10, 0x4, UPT ;  /* 0x000000040a00788c */ /* 0x000fc8000bf05270 */
[----:B------:R-:W-:Y:S02]  /*1ed0*/  USEL UR4, URZ, 0x1, UP0 ;  /* 0x000000013f047887 */ /* 0x000fe40008000000 */
[----:B------:R-:W-:Y:S02]  /*1ee0*/  USEL UR10, UR10, URZ, UP0 ;  /* 0x0000003f0a0a7287 */ /* 0x000fe40008000000 */
[----:B------:R-:W-:-:S06]  /*1ef0*/  ULOP3.LUT UR4, UR48, UR4, URZ, 0x3c, !UPT ;  /* 0x0000000430047292 */ /* 0x000fcc000f8e3c3f */
[----:B------:R-:W-:-:S07]  /*1f00*/  IMAD.U32 R6, RZ, RZ, UR4 ;  /* 0x00000004ff067e24 */ /* 0x000fce000f8e00ff */
.L_x_31:
[----:B------:R-:W-:Y:S05]  /*1f10*/  @!P0 BRA `(.L_x_25) ;  /* 0x0000000000048947 */ /* 0x000fea0003800000 */
[----:B------:R-:W-:Y:S01]  /*1f20*/  BPT.TRAP 0x1 ;  /* 0x000000040000795c */ /* 0x000fe20000300000 */
.L_x_25:
[----:B------:R-:W-:Y:S01]  /*1f30*/  ULEA UR4, UR10, UR42, 0x3 ;  /* 0x0000002a0a047291 */ /* 0x000fe2000f8e183f */
[----:B------:R-:W-:-:S08]  /*1f40*/  SHF.L.U32 R4, R6, 0x1f, RZ ;  /* 0x0000001f06047819 */ /* 0x000fd000000006ff */
[----:B------:R0:W1:Y:S01]  /*1f50*/  SYNCS.PHASECHK.TRANS64.TRYWAIT P1, [UR4], R4 ;  /* 0x00000004ff0075a7 */ /* 0x0000620008020144 */
[----:B------:R-:W-:Y:S05]  /*1f60*/  @!P0 BRA `(.L_x_26) ;  /* 0x0000000000048947 */ /* 0x000fea0003800000 */
[----:B------:R-:W-:Y:S01]  /*1f70*/  BPT.TRAP 0x1 ;  /* 0x000000040000795c */ /* 0x000fe20000300000 */
.L_x_26:
[----:B-1----:R-:W-:Y:S05]  /*1f80*/  @P1 BRA `(.L_x_27) ;  /* 0x0000000000081947 */ /* 0x002fea0003800000 */
[----:B------:R-:W1:Y:S02]  /*1f90*/  SYNCS.PHASECHK.TRANS64.TRYWAIT P1, [UR4], R4 ;  /* 0x00000004ff0075a7 */ /* 0x000e640008020144 */
[----:B-1----:R-:W-:Y:S05]  /*1fa0*/  @!P1 BRA `(.L_x_28) ;  /* 0x0000005400089947 */ /* 0x002fea0003800000 */
.L_x_27:
[----:B------:R-:W-:Y:S01]  /*1fb0*/  ULEA UR12, UR10, UR8, 0xa ;  /* 0x000000080a0c7291 */ /* 0x000fe2000f8e503f */
[----:B------:R-:W-:Y:S01]  /*1fc0*/  WARPGROUP.ARRIVE ;  /* 0x00000000000079c5 */ /* 0x000fe20000000000 */
[----:B------:R-:W-:Y:S01]  /*1fd0*/  ULEA UR11, UR10, UR9, 0xb ;  /* 0x000000090a0b7291 */ /* 0x000fe2000f8e583f */
[----:B------:R-:W-:Y:S01]  /*1fe0*/  UMOV UR5, 0x40000040 ;  /* 0x4000004000057882 */ /* 0x000fe20000000000 */
[----:B------:R-:W-:-:S03]  /*1ff0*/  UMOV UR7, 0x40000040 ;  /* 0x4000004000077882 */ /* 0x000fc60000000000 */
[----:B------:R-:W-:Y:S02]  /*2000*/  UMOV UR4, UR12 ;  /* 0x0000000c00047c82 */ /* 0x000fe40008000000 */
[----:B------:R-:W-:Y:S02]  /*2010*/  UMOV UR6, UR11 ;  /* 0x0000000b00067c82 */ /* 0x000fe40008000000 */
[----:B------:R-:W-:Y:S01]  /*2020*/  HGMMA.64x128x8.F32.TF32 R24, gdesc[UR4], R24, gsb0 ;  /* 0x05e00000041879f0 */ /* 0x000fe20008002818 */
        /* <DEDUP_REMOVED lines=51> */
[----:B------:R-:W-:Y:S01]  /*2360*/  BPT.TRAP 0x1 ;  /* 0x000000040000795c */ /* 0x000fe20000300000 */
.L_x_29:
[----:B------:R-:W-:Y:S01]  /*2370*/  ISETP.NE.AND P1, PT, R99, RZ, PT ;  /* 0x000000ff6300720c */ /* 0x000fe20003f25270 */
[----:B------:R-:W-:-:S12]  /*2380*/  UISETP.GT.U32.AND UP0, UPT, UR40, 0x1, UPT ;  /* 0x000000012800788c */ /* 0x000fd8000bf04070 */
[----:B01----:R-:W-:-:S05]  /*2390*/  @P1 LEA R4, R3, UR42, 0x3 ;  /* 0x0000002a03041c11 */ /* 0x003fca000f8e18ff */
[----:B------:R-:W-:-:S05]  /*23a0*/  @P1 VIADD R5, R4, 0x20 ;  /* 0x0000002004051836 */ /* 0x000fca0000000000 */
[----:B------:R-:W-:-:S04]  /*23b0*/  @P1 PRMT R5, R22, 0x654, R5 ;  /* 0x0000065416051816 */ /* 0x000fc80000000005 */
[----:B------:R0:W-:Y:S01]  /*23c0*/  @P1 SYNCS.ARRIVE.TRANS64.RED.A1T0 RZ, [R5+URZ], RZ ;  /* 0x000000ff05ff19a7 */ /* 0x0001e2000810043f */
[----:B------:R-:W-:-:S13]  /*23d0*/  PLOP3.LUT P1, PT, PT, PT, UP0, 0x80, 0x0 ;  /* 0x000000000000781c */ /* 0x000fda0003f2f008 */
[----:B0-----:R-:W-:Y:S05]  /*23e0*/  @P1 BRA `(.L_x_30) ;  /* 0x0000000000041947 */ /* 0x001fea0003800000 */
[----:B------:R-:W-:Y:S01]  /*23f0*/  BPT.TRAP 0x1 ;  /* 0x000000040000795c */ /* 0x000fe20000300000 */
.L_x_30:
[----:B------:R-:W-:Y:S01]  /*2400*/  UIADD3 UR10, UR10, 0x1, URZ ;  /* 0x000000010a0a7890 */ /* 0x000fe2000fffe03f */
[C---:B------:R-:W-:Y:S01]  /*2410*/  ISETP.GT.AND P2, PT, R0.reuse, 0x1, PT ;  /* 0x000000010000780c */ /* 0x040fe20003f44270 */
[----:B------:R-:W-:Y:S02]  /*2420*/  VIADD R3, R3, 0x1 ;  /* 0x0000000103037836 */ /* 0x000fe40000000000 */
[----:B------:R-:W-:Y:S01]  /*2430*/  UISETP.NE.AND UP0, UPT, UR10, 0x4, UPT ;  /* 0x000000040a00788c */ /* 0x000fe2000bf05270 */
[----:B------:R-:W-:Y:S02]  /*2440*/  VIADD R0, R0, 0xffffffff ;  /* 0xffffffff00007836 */ /* 0x000fe40000000000 */
[C---:B------:R-:W-:Y:S01]  /*2450*/  ISETP.NE.AND P1, PT, R3.reuse, 0x4, PT ;  /* 0x000000040300780c */ /* 0x040fe20003f25270 */
[----:B------:R-:W-:Y:S02]  /*2460*/  USEL UR4, URZ, 0x1, UP0 ;  /* 0x000000013f047887 */ /* 0x000fe40008000000 */
[----:B------:R-:W-:Y:S01]  /*2470*/  USEL UR10, UR10, URZ, UP0 ;  /* 0x0000003f0a0a7287 */ /* 0x000fe20008000000 */
[----:B------:R-:W-:-:S03]  /*2480*/  SEL R3, R3, RZ, P1 ;  /* 0x000000ff03037207 */ /* 0x000fc60000800000 */
[----:B------:R-:W-:Y:S01]  /*2490*/  LOP3.LUT R6, R6, UR4, RZ, 0x3c, !PT ;  /* 0x0000000406067c12 */ /* 0x000fe2000f8e3cff */
[----:B------:R-:W-:Y:S07]  /*24a0*/  @P2 BRA `(.L_x_31) ;  /* 0xfffffff800982947 */ /* 0x000fee000383ffff */
.L_x_24:
[----:B01----:R-:W0:Y:S01]  /*24b0*/  LDC R0, c[0x0][0x28c] ;  /* 0x0000a300ff007b82 */ /* 0x003e220000000800 */
[----:B------:R1:W-:Y:S01]  /*24c0*/  SYNCS.ARRIVE.TRANS64.A1T0 RZ, [R101+UR50], RZ ;  /* 0x000000ff65ff79a7 */ /* 0x0003e20008100032 */
[----:B0-----:R-:W-:-:S13]  /*24d0*/  ISETP.GE.AND P1, PT, R0, 0x1, PT ;  /* 0x000000010000780c */ /* 0x001fda0003f26270 */
[----:B-1----:R-:W-:Y:S05]  /*24e0*/  @!P1 BRA `(.L_x_32) ;  /* 0x0000000000409947 */ /* 0x002fea0003800000 */
[----:B------:R-:W-:Y:S05]  /*24f0*/  @!P0 BRA `(.L_x_33) ;  /* 0x0000000000048947 */ /* 0x000fea0003800000 */
[----:B------:R-:W-:Y:S01]  /*2500*/  BPT.TRAP 0x1 ;  /* 0x000000040000795c */ /* 0x000fe20000300000 */
.L_x_33:
[----:B------:R-:W-:Y:S01]  /*2510*/  ISETP.NE.AND P0, PT, R99, RZ, PT ;  /* 0x000000ff6300720c */ /* 0x000fe20003f05270 */
[----:B------:R-:W-:-:S12]  /*2520*/  IMAD.U32 R3, RZ, RZ, UR42 ;  /* 0x0000002aff037e24 */ /* 0x000fd8000f8e00ff */
[----:B------:R-:W-:-:S05]  /*2530*/  VOTEU.ANY UP0, P0 ;  /* 0x00000000003f7886 */ /* 0x000fca0000000100 */
[----:B------:R-:W-:Y:S02]  /*2540*/  @UP0 UIADD3 UR4, UR46, UR45, URZ ;  /* 0x0000002d2e040290 */ /* 0x000fe4000fffe03f */
[----:B------:R-:W-:-:S04]  /*2550*/  UISETP.GT.U32.AND UP0, UPT, UR40, 0x1, UPT ;  /* 0x000000012800788c */ /* 0x000fc8000bf04070 */
[----:B------:R-:W-:-:S04]  /*2560*/  IMAD.U32 R0, RZ, RZ, UR4 ;  /* 0x00000004ff007e24 */ /* 0x000fc8000f8e00ff */
[----:B------:R-:W-:-:S05]  /*2570*/  @P0 IMAD.SHL.U32 R0, R0, 0x8, RZ ;  /* 0x0000000800000824 */ /* 0x000fca00078e00ff */
[----:B------:R-:W-:-:S04]  /*2580*/  @P0 LOP3.LUT R0, R0, 0x18, RZ, 0xc0, !PT ;  /* 0x0000001800000812 */ /* 0x000fc800078ec0ff */
[----:B------:R-:W-:-:S04]  /*2590*/  @P0 IADD3 R3, R3, 0x20, R0 ;  /* 0x0000002003030810 */ /* 0x000fc80007ffe000 */
[----:B------:R-:W-:-:S04]  /*25a0*/  @P0 PRMT R3, R22, 0x654, R3 ;  /* 0x0000065416030816 */ /* 0x000fc80000000003 */
[----:B------:R0:W-:Y:S01]  /*25b0*/  @P0 SYNCS.ARRIVE.TRANS64.RED.A1T0 RZ, [R3+URZ], RZ ;  /* 0x000000ff03ff09a7 */ /* 0x0001e2000810043f */
[----:B------:R-:W-:-:S13]  /*25c0*/  PLOP3.LUT P0, PT, PT, PT, UP0, 0x80, 0x0 ;  /* 0x000000000000781c */ /* 0x000fda0003f0f008 */
[----:B0-----:R-:W-:Y:S05]  /*25d0*/  @P0 BRA `(.L_x_32) ;  /* 0x0000000000040947 */ /* 0x001fea0003800000 */
[----:B------:R-:W-:Y:S01]  /*25e0*/  BPT.TRAP 0x1 ;  /* 0x000000040000795c */ /* 0x000fe20000300000 */
.L_x_32:
[----:B------:R-:W-:Y:S02]  /*25f0*/  SHF.L.U32 R3, R100, 0x1f, RZ ;  /* 0x0000001f64037819 */ /* 0x000fe400000006ff */
[----:B------:R-:W-:Y:S02]  /*2600*/  SHF.R.S32.HI R13, RZ, 0x1f, R19 ;  /* 0x0000001fff0d7819 */ /* 0x000fe40000011413 */
[----:B------:R-:W0:Y:S02]  /*2610*/  SYNCS.PHASECHK.TRANS64.TRYWAIT P0, [R96+URZ+0x8], R3 ;  /* 0x00000803600075a7 */ /* 0x000e24000800017f */
[----:B0-----:R-:W-:Y:S05]  /*2620*/  @!P0 BRA `(.L_x_34) ;  /* 0x0000004c00808947 */ /* 0x001fea0003800000 */
.L_x_188:
[----:B------:R-:W-:Y:S01]  /*2630*/  IMAD.SHL.U32 R5, R18, 0x40, RZ ;  /* 0x0000004012057824 */ /* 0x000fe200078e00ff */
[----:B------:R-:W-:Y:S01]  /*2640*/  ULDC UR6, c[0x0][0x284] ;  /* 0x0000a10000067ab9 */ /* 0x000fe20000000800 */
[----:B------:R-:W-:Y:S01]  /*2650*/  IMAD.SHL.U32 R10, R2, 0x80, RZ ;  /* 0x00000080020a7824 */ /* 0x000fe200078e00ff */
[----:B------:R-:W-:Y:S01]  /*2660*/  ULDC.64 UR4, c[0x0][0x5d0] ;  /* 0x0001740000047ab9 */ /* 0x000fe20000000a00 */
[----:B------:R-:W-:Y:S01]  /*2670*/  IMAD.WIDE R20, R18, 0x40, R90 ;  /* 0x0000004012147825 */ /* 0x000fe200078e025a */
[----:B------:R-:W-:Y:S01]  /*2680*/  ISETP.GE.AND P0, PT, R5, UR6, PT ;  /* 0x0000000605007c0c */ /* 0x000fe2000bf06270 */
[----:B------:R-:W-:Y:S01]  /*2690*/  ULDC UR6, c[0x0][0x288] ;  /* 0x0000a20000067ab9 */ /* 0x000fe20000000800 */
[----:B------:R-:W-:Y:S01]  /*26a0*/  SHF.R.S32.HI R11, RZ, 0x1f, R10 ;  /* 0x0000001fff0b7819 */ /* 0x000fe2000001140a */
[----:B------:R-:W-:Y:S01]  /*26b0*/  IMAD R0, R13, UR4, RZ ;  /* 0x000000040d007c24 */ /* 0x000fe2000f8e02ff */
[----:B------:R-:W-:Y:S01]  /*26c0*/  ISETP.GE.OR P0, PT, R10, UR6, P0 ;  /* 0x000000060a007c0c */ /* 0x000fe20008706670 */
[----:B0-----:R-:W-:-:S04]  /*26d0*/  IMAD.WIDE.U32 R2, R19, UR4, R92 ;  /* 0x0000000413027c25 */ /* 0x001fc8000f8e005c */
[----:B------:R-:W-:Y:S01]  /*26e0*/  IMAD R7, R19, UR5, R0 ;  /* 0x0000000513077c24 */ /* 0x000fe2000f8e0200 */
[----:B------:R-:W-:Y:S01]  /*26f0*/  IADD3 R2, P1, R10, R2, RZ ;  /* 0x000000020a027210 */ /* 0x000fe20007f3e0ff */
[----:B------:R-:W-:Y:S02]  /*2700*/  ULDC.64 UR4, c[0x0][0x5c8] ;  /* 0x0001720000047ab9 */ /* 0x000fe40000000a00 */
[----:B------:R-:W-:Y:S01]  /*2710*/  IMAD R9, R21, UR4, RZ ;  /* 0x0000000415097c24 */ /* 0x000fe2000f8e02ff */
[----:B------:R-:W-:-:S03]  /*2720*/  IADD3.X R3, R11, R3, R7, P1, !PT ;  /* 0x000000030b037210 */ /* 0x000fc60000ffe407 */
[C---:B------:R-:W-:Y:S02]  /*2730*/  IMAD R9, R20.reuse, UR5, R9 ;  /* 0x0000000514097c24 */ /* 0x040fe4000f8e0209 */
[----:B------:R-:W-:Y:S01]  /*2740*/  IMAD.WIDE.U32 R102, R20, UR4, R2 ;  /* 0x0000000414667c25 */ /* 0x000fe2000f8e0002 */
[----:B------:R-:W-:Y:S06]  /*2750*/  @P0 BRA `(.L_x_35) ;  /* 0x0000003000d00947 */ /* 0x000fec0003800000 */
[----:B-----5:R-:W-:Y:S01]  /*2760*/  FSETP.NEU.AND P0, PT, R88, RZ, PT ;  /* 0x000000ff5800720b */ /* 0x020fe20003f0d000 */
[----:B------:R-:W-:Y:S01]  /*2770*/  IMAD.IADD R18, R95, 0x1, -R10 ;  /* 0x000000015f127824 */ /* 0x000fe200078e0a0a */
[----:B------:R-:W-:Y:S01]  /*2780*/  BSSY B0, `(.L_x_35) ;  /* 0x0000331000007945 */ /* 0x000fe20003800000 */
[----:B------:R-:W-:Y:S02]  /*2790*/  IMAD.IADD R0, R98, 0x1, -R5 ;  /* 0x0000000162007824 */ /* 0x000fe400078e0a05 */
[----:B------:R-:W-:Y:S01]  /*27a0*/  IMAD.IADD R7, R103, 0x1, R9 ;  /* 0x0000000167077824 */ /* 0x000fe200078e0209 */
[----:B------:R-:W-:-:S04]  /*27b0*/  ISETP.GT.AND P3, PT, R18, RZ, PT ;  /* 0x000000ff1200720c */ /* 0x000fc80003f64270 */
[----:B------:R-:W-:-:S03]  /*27c0*/  ISETP.GT.AND P1, PT, R0, RZ, P3 ;  /* 0x000000ff0000720c */ /* 0x000fc60001f24270 */
[----:B------:R-:W-:Y:S10]  /*27d0*/  @!P0 BRA `(.L_x_36) ;  /* 0x0000002400148947 */ /* 0x000ff40003800000 */
[----:B------:R-:W0:Y:S01]  /*27e0*/  LDC.64 R104, c[0x0][0x5b8] ;  /* 0x00016e00ff687b82 */ /* 0x000e220000000a00 */
[----:B------:R-:W-:-:S07]  /*27f0*/  ULDC.64 UR4, c[0x0][0x5c0] ;  /* 0x0001700000047ab9 */ /* 0x000fce0000000a00 */
[----:B------:R-:W1:Y:S08]  /*2800*/  LDC.64 R106, c[0x0][0x5b0] ;  /* 0x00016c00ff6a7b82 */ /* 0x000e700000000a00 */
[----:B------:R-:W2:Y:S01]  /*2810*/  LDC.64 R108, c[0x0][0x5a8] ;  /* 0x00016a00ff6c7b82 */ /* 0x000ea20000000a00 */
[-C--:B0-----:R-:W-:Y:S02]  /*2820*/  IMAD R4, R13, R104.reuse, RZ ;  /* 0x000000680d047224 */ /* 0x081fe400078e02ff */
[----:B------:R-:W-:-:S04]  /*2830*/  IMAD.WIDE.U32 R2, R19, R104, R92 ;  /* 0x0000006813027225 */ /* 0x000fc800078e005c */
[----:B------:R-:W-:Y:S01]  /*2840*/  IMAD R103, R19, R105, R4 ;  /* 0x0000006913677224 */ /* 0x000fe200078e0204 */
[----:B------:R-:W-:Y:S01]  /*2850*/  IADD3 R4, P0, R10, R2, RZ ;  /* 0x000000020a047210 */ /* 0x000fe20007f1e0ff */
[----:B-1----:R-:W-:-:S03]  /*2860*/  IMAD R2, R21, R106, RZ ;  /* 0x0000006a15027224 */ /* 0x002fc600078e02ff */
[----:B------:R-:W-:Y:S01]  /*2870*/  IADD3.X R5, R11, R3, R103, P0, !PT ;  /* 0x000000030b057210 */ /* 0x000fe200007fe467 */
[C---:B------:R-:W-:Y:S02]  /*2880*/  IMAD R105, R20.reuse, R107, R2 ;  /* 0x0000006b14697224 */ /* 0x040fe400078e0202 */
[----:B------:R-:W-:-:S04]  /*2890*/  IMAD.WIDE.U32 R2, R20, R106, R4 ;  /* 0x0000006a14027225 */ /* 0x000fc800078e0004 */
[----:B------:R-:W-:Y:S01]  /*28a0*/  IMAD.IADD R3, R3, 0x1, R105 ;  /* 0x0000000103037824 */ /* 0x000fe200078e0269 */
[----:B--2---:R-:W-:-:S04]  /*28b0*/  LEA R8, P0, R2, R108, 0x2 ;  /* 0x0000006c02087211 */ /* 0x004fc800078010ff */
[----:B------:R-:W-:-:S05]  /*28c0*/  LEA.HI.X R9, R2, R109, R3, 0x2, P0 ;  /* 0x0000006d02097211 */ /* 0x000fca00000f1403 */
[----:B------:R0:W2:Y:S01]  /*28d0*/  @P1 LDG.E.LTC128B R21, desc[UR54][R8.64] ;  /* 0x0000003608151981 */ /* 0x0000a2000c1e1920 */
[----:B------:R-:W-:Y:S01]  /*28e0*/  IMAD.WIDE.U32 R2, R20, R106, R10 ;  /* 0x0000006a14027225 */ /* 0x000fe200078e000a */
[----:B------:R-:W-:Y:S01]  /*28f0*/  SHF.L.U64.HI R15, R106, 0x3, R107 ;  /* 0x000000036a0f7819 */ /* 0x000fe2000001026b */
[----:B------:R-:W-:Y:S01]  /*2900*/  BSSY B1, `(.L_x_37) ;  /* 0x0000017000017945 */ /* 0x000fe20003800000 */
[----:B------:R-:W-:Y:S01]  /*2910*/  ISETP.GT.AND P3, PT, R0, 0x8, P3 ;  /* 0x000000080000780c */ /* 0x000fe20001f64270 */
[----:B------:R-:W-:Y:S01]  /*2920*/  IMAD.SHL.U32 R14, R106, 0x8, RZ ;  /* 0x000000086a0e7824 */ /* 0x000fe200078e00ff */
[----:B------:R-:W-:-:S03]  /*2930*/  IADD3 R12, P0, R92, R2, RZ ;  /* 0x000000025c0c7210 */ /* 0x000fc60007f1e0ff */
[----:B------:R-:W-:Y:S01]  /*2940*/  IMAD.WIDE.U32 R14, R20, R106, R14 ;  /* 0x0000006a140e7225 */ /* 0x000fe200078e000e */
[----:B------:R-:W-:Y:S02]  /*2950*/  IADD3.X R13, R93, R105, R3, P0, !PT ;  /* 0x000000695d0d7210 */ /* 0x000fe400007fe403 */
[----:B------:R-:W-:Y:S01]  /*2960*/  LEA R6, P0, R102, UR4, 0x2 ;  /* 0x0000000466067c11 */ /* 0x000fe2000f8010ff */
[----:B------:R-:W-:Y:S01]  /*2970*/  IMAD.IADD R105, R105, 0x1, R15 ;  /* 0x0000000169697824 */ /* 0x000fe200078e020f */
[----:B0-----:R-:W-:Y:S01]  /*2980*/  IADD3 R8, P2, R4, R14, RZ ;  /* 0x0000000e04087210 */ /* 0x001fe20007f5e0ff */
[----:B------:R-:W-:Y:S01]  /*2990*/  IMAD.WIDE.U32 R12, R19, R104, R12 ;  /* 0x00000068130c7225 */ /* 0x000fe200078e000c */
[----:B------:R-:W-:-:S03]  /*29a0*/  LEA.HI.X R7, R102, UR5, R7, 0x2, P0 ;  /* 0x0000000566077c11 */ /* 0x000fc600080f1407 */
[----:B------:R-:W-:Y:S01]  /*29b0*/  IMAD.IADD R13, R103, 0x1, R13 ;  /* 0x00000001670d7824 */ /* 0x000fe200078e020d */
[----:B------:R-:W-:Y:S01]  /*29c0*/  LEA R2, P0, R12, R108, 0x2 ;  /* 0x0000006c0c027211 */ /* 0x000fe200078010ff */
[----:B------:R-:W-:Y:S02]  /*29d0*/  IMAD.X R5, R105, 0x1, R5, P2 ;  /* 0x0000000169057824 */ /* 0x000fe400010e0605 */
[----:B--2---:R-:W-:-:S04]  /*29e0*/  FMUL R3, R21, R88 ;  /* 0x0000005815037220 */ /* 0x004fc80000400000 */
[----:B------:R-:W-:Y:S01]  /*29f0*/  FFMA R9, R24, R23, R3 ;  /* 0x0000001718097223 */ /* 0x000fe20000000003 */
[----:B------:R-:W-:Y:S02]  /*2a00*/  LEA.HI.X R3, R12, R109, R13, 0x2, P0 ;  /* 0x0000006d0c037211 */ /* 0x000fe400000f140d */
[----:B------:R-:W-:Y:S02]  /*2a10*/  ISETP.GT.AND P0, PT, R18, 0x1, PT ;  /* 0x000000011200780c */ /* 0x000fe40003f04270 */
[----:B------:R0:W-:Y:S01]  /*2a20*/  @P1 STG.E desc[UR54][R6.64], R9 ;  /* 0x0000000906001986 */ /* 0x0001e2000c101936 */
[----:B------:R-:W-:Y:S02]  /*2a30*/  LEA R12, P1, R8, R108, 0x2 ;  /* 0x0000006c080c7211 */ /* 0x000fe400078210ff */
[----:B------:R-:W-:-:S13]  /*2a40*/  ISETP.GT.AND P4, PT, R0, RZ, P0 ;  /* 0x000000ff0000720c */ /* 0x000fda0000784270 */
[----:B0-----:R-:W-:Y:S05]  /*2a50*/  @!P4 BRA `(.L_x_38) ;  /* 0x000000000004c947 */ /* 0x001fea0003800000 */
[----:B------:R0:W5:Y:S02]  /*2a60*/  LDG.E.LTC128B R21, desc[UR54][R2.64+0x4] ;  /* 0x0000043602157981 */ /* 0x000164000c1e1920 */
.L_x_38:
[----:B------:R-:W-:Y:S05]  /*2a70*/  BSYNC B1 ;  /* 0x0000000000017941 */ /* 0x000fea0003800000 */
.L_x_37:
[----:B-----5:R-:W-:Y:S01]  /*2a80*/  FMUL R4, R21, R88 ;  /* 0x0000005815047220 */ /* 0x020fe20000400000 */
[----:B------:R-:W-:-:S03]  /*2a90*/  LEA.HI.X R13, R8, R109, R5, 0x2, P1 ;  /* 0x0000006d080d7211 */ /* 0x000fc600008f1405 */
[----:B------:R-:W-:-:S05]  /*2aa0*/  FFMA R25, R25, R23, R4 ;  /* 0x0000001719197223 */ /* 0x000fca0000000004 */
[----:B------:R1:W-:Y:S04]  /*2ab0*/  @P4 STG.E desc[UR54][R6.64+0x4], R25 ;  /* 0x0000041906004986 */ /* 0x0003e8000c101936 */
[----:B------:R-:W2:Y:S01]  /*2ac0*/  @P3 LDG.E.LTC128B R21, desc[UR54][R12.64] ;  /* 0x000000360c153981 */ /* 0x000ea2000c1e1920 */
[----:B------:R-:W-:Y:S01]  /*2ad0*/  IADD3 R10, P1, P2, R92, R14, R10 ;  /* 0x0000000e5c0a7210 */ /* 0x000fe20007a3e00a */
[----:B------:R-:W-:Y:S01]  /*2ae0*/  BSSY B1, `(.L_x_39) ;  /* 0x0000010000017945 */ /* 0x000fe20003800000 */
[C---:B------:R-:W-:Y:S02]  /*2af0*/  SHF.L.U64.HI R9, R94.reuse, 0x2, R89 ;  /* 0x000000025e097819 */ /* 0x040fe40000010259 */
[----:B------:R-:W-:Y:S02]  /*2b00*/  IADD3.X R11, R93, R105, R11, P1, P2 ;  /* 0x000000695d0b7210 */ /* 0x000fe40000fe440b */
[----:B------:R-:W-:-:S02]  /*2b10*/  LEA R8, P2, R94, R6, 0x2 ;  /* 0x000000065e087211 */ /* 0x000fc400078410ff */
[----:B------:R-:W-:Y:S01]  /*2b20*/  ISETP.GT.AND P0, PT, R0, 0x8, P0 ;  /* 0x000000080000780c */ /* 0x000fe20000704270 */
[----:B------:R-:W-:Y:S01]  /*2b30*/  IMAD.WIDE.U32 R10, R19, R104, R10 ;  /* 0x00000068130a7225 */ /* 0x000fe200078e000a */
[----:B------:R-:W-:-:S03]  /*2b40*/  ISETP.GT.AND P1, PT, R18, 0x8, PT ;  /* 0x000000081200780c */ /* 0x000fc60003f24270 */
[----:B------:R-:W-:Y:S01]  /*2b50*/  IMAD.X R9, R9, 0x1, R7, P2 ;  /* 0x0000000109097824 */ /* 0x000fe200010e0607 */
[----:B------:R-:W-:Y:S01]  /*2b60*/  LEA R4, P4, R10, R108, 0x2 ;  /* 0x0000006c0a047211 */ /* 0x000fe200078810ff */
[----:B------:R-:W-:Y:S02]  /*2b70*/  IMAD.IADD R11, R103, 0x1, R11 ;  /* 0x00000001670b7824 */ /* 0x000fe400078e020b */
[----:B--2---:R-:W-:-:S04]  /*2b80*/  FMUL R5, R21, R88 ;  /* 0x0000005815057220 */ /* 0x004fc80000400000 */
[----:B------:R-:W-:Y:S01]  /*2b90*/  FFMA R13, R26, R23, R5 ;  /* 0x000000171a0d7223 */ /* 0x000fe20000000005 */
[----:B------:R-:W-:-:S04]  /*2ba0*/  LEA.HI.X R5, R10, R109, R11, 0x2, P4 ;  /* 0x0000006d0a057211 */ /* 0x000fc800020f140b */
[----:B------:R1:W-:Y:S01]  /*2bb0*/  @P3 STG.E desc[UR54][R8.64], R13 ;  /* 0x0000000d08003986 */ /* 0x0003e2000c101936 */
[----:B------:R-:W-:Y:S05]  /*2bc0*/  @!P0 BRA `(.L_x_40) ;  /* 0x0000000000048947 */ /* 0x000fea0003800000 */
[----:B------:R2:W5:Y:S02]  /*2bd0*/  LDG.E.LTC128B R21, desc[UR54][R4.64+0x4] ;  /* 0x0000043604157981 */ /* 0x000564000c1e1920 */
.L_x_40:
[----:B------:R-:W-:Y:S05]  /*2be0*/  BSYNC B1 ;  /* 0x0000000000017941 */ /* 0x000fea0003800000 */
.L_x_39:
[----:B-----5:R-:W-:Y:S01]  /*2bf0*/  FMUL R10, R21, R88 ;  /* 0x00000058150a7220 */ /* 0x020fe20000400000 */
[----:B------:R-:W-:Y:S01]  /*2c00*/  ISETP.GT.AND P3, PT, R0, RZ, P1 ;  /* 0x000000ff0000720c */ /* 0x000fe20000f64270 */
[----:B------:R-:W-:Y:S01]  /*2c10*/  BSSY B1, `(.L_x_41) ;  /* 0x0000006000017945 */ /* 0x000fe20003800000 */
[----:B------:R-:W-:Y:S01]  /*2c20*/  ISETP.GT.AND P2, PT, R18, 0x9, PT ;  /* 0x000000091200780c */ /* 0x000fe20003f44270 */
[----:B------:R-:W-:-:S05]  /*2c30*/  FFMA R27, R27, R23, R10 ;  /* 0x000000171b1b7223 */ /* 0x000fca000000000a */
[----:B------:R3:W-:Y:S05]  /*2c40*/  @P0 STG.E desc[UR54][R8.64+0x4], R27 ;  /* 0x0000041b08000986 */ /* 0x0007ea000c101936 */
[----:B------:R-:W-:Y:S05]  /*2c50*/  @!P3 BRA `(.L_x_42) ;  /* 0x000000000004b947 */ /* 0x000fea0003800000 */
[----:B------:R4:W5:Y:S02]  /*2c60*/  LDG.E.LTC128B R21, desc[UR54][R2.64+0x20] ;  /* 0x0000203602157981 */ /* 0x000964000c1e1920 */
.L_x_42:
[----:B------:R-:W-:Y:S05]  /*2c70*/  BSYNC B1 ;  /* 0x0000000000017941 */ /* 0x000fea0003800000 */
.L_x_41:
[----:B-----5:R-:W-:Y:S01]  /*2c80*/  FMUL R11, R21, R88 ;  /* 0x00000058150b7220 */ /* 0x020fe20000400000 */
[----:B------:R-:W-:Y:S01]  /*2c90*/  ISETP.GT.AND P0, PT, R0, RZ, P2 ;  /* 0x000000ff0000720c */ /* 0x000fe20001704270 */
[----:B------:R-:W-:Y:S02]  /*2ca0*/  BSSY B1, `(.L_x_43) ;  /* 0x0000005000017945 */ /* 0x000fe40003800000 */
[----:B------:R-:W-:-:S05]  /*2cb0*/  FFMA R11, R28, R23, R11 ;  /* 0x000000171c0b7223 */ /* 0x000fca000000000b */
[----:B------:R0:W-:Y:S05]  /*2cc0*/  @P3 STG.E desc[UR54][R6.64+0x20], R11 ;  /* 0x0000200b06003986 */ /* 0x0001ea000c101936 */
[----:B------:R-:W-:Y:S05]  /*2cd0*/  @!P0 BRA `(.L_x_44) ;  /* 0x0000000000048947 */ /* 0x000fea0003800000 */
[----:B------:R0:W5:Y:S02]  /*2ce0*/  LDG.E.LTC128B R21, desc[UR54][R2.64+0x24] ;  /* 0x0000243602157981 */ /* 0x000164000c1e1920 */
.L_x_44:
[----:B------:R-:W-:Y:S05]  /*2cf0*/  BSYNC B1 ;  /* 0x0000000000017941 */ /* 0x000fea0003800000 */
.L_x_43:
[----:B-----5:R-:W-:Y:S01]  /*2d00*/  FMUL R10, R21, R88 ;  /* 0x00000058150a7220 */ /* 0x020fe20000400000 */
[----:B------:R-:W-:Y:S01]  /*2d10*/  ISETP.GT.AND P1, PT, R0, 0x8, P1 ;  /* 0x000000080000780c */ /* 0x000fe20000f24270 */
[----:B------:R-:W-:Y:S02]  /*2d20*/  BSSY B1, `(.L_x_45) ;  /* 0x0000005000017945 */ /* 0x000fe40003800000 */
[----:B------:R-:W-:-:S05]  /*2d30*/  FFMA R29, R29, R23, R10 ;  /* 0x000000171d1d7223 */ /* 0x000fca000000000a */
[----:B------:R0:W-:Y:S05]  /*2d40*/  @P0 STG.E desc[UR54][R6.64+0x24], R29 ;  /* 0x0000241d06000986 */ /* 0x0001ea000c101936 */
[----:B------:R-:W-:Y:S05]  /*2d50*/  @!P1 BRA `(.L_x_46) ;  /* 0x0000000000049947 */ /* 0x000fea0003800000 */
[----:B------:R0:W5:Y:S02]  /*2d60*/  LDG.E.LTC128B R21, desc[UR54][R4.64+0x20] ;  /* 0x0000203604157981 */ /* 0x000164000c1e1920 */
.L_x_46:
[----:B------:R-:W-:Y:S05]  /*2d70*/  BSYNC B1 ;  /* 0x0000000000017941 */ /* 0x000fea0003800000 */
.L_x_45:
[----:B0----5:R-:W-:Y:S01]  /*2d80*/  FMUL R11, R21, R88 ;  /* 0x00000058150b7220 */ /* 0x021fe20000400000 */
[----:B------:R-:W-:Y:S01]  /*2d90*/  ISETP.GT.AND P2, PT, R0, 0x8, P2 ;  /* 0x000000080000780c */ /* 0x000fe20001744270 */
[----:B------:R-:W-:Y:S01]  /*2da0*/  BSSY B1, `(.L_x_47) ;  /* 0x0000006000017945 */ /* 0x000fe20003800000 */
[----:B------:R-:W-:Y:S01]  /*2db0*/  ISETP.GT.AND P0, PT, R18, 0x10, PT ;  /* 0x000000101200780c */ /* 0x000fe20003f04270 */
[----:B------:R-:W-:-:S05]  /*2dc0*/  FFMA R11, R30, R23, R11 ;  /* 0x000000171e0b7223 */ /* 0x000fca000000000b */
[----:B------:R0:W-:Y:S05]  /*2dd0*/  @P1 STG.E desc[UR54][R8.64+0x20], R11 ;  /* 0x0000200b08001986 */ /* 0x0001ea000c101936 */
[----:B------:R-:W-:Y:S05]  /*2de0*/  @!P2 BRA `(.L_x_48) ;  /* 0x000000000004a947 */ /* 0x000fea0003800000 */
[----:B------:R0:W5:Y:S02]  /*2df0*/  LDG.E.LTC128B R21, desc[UR54][R4.64+0x24] ;  /* 0x0000243604157981 */ /* 0x000164000c1e1920 */
.L_x_48:
[----:B------:R-:W-:Y:S05]  /*2e00*/  BSYNC B1 ;  /* 0x0000000000017941 */ /* 0x000fea0003800000 */
.L_x_47:
        /* <DEDUP_REMOVED lines=8> */
.L_x_50:
[----:B------:R-:W-:Y:S05]  /*2e90*/  BSYNC B1 ;  /* 0x0000000000017941 */ /* 0x000fea0003800000 */
.L_x_49:
[----:B0----5:R-:W-:Y:S01]  /*2ea0*/  FMUL R11, R21, R88 ;  /* 0x00000058150b7220 */ /* 0x021fe20000400000 */
[----:B------:R-:W-:Y:S01]  /*2eb0*/  ISETP.GT.AND P2, PT, R0, RZ, P1 ;  /* 0x000000ff0000720c */ /* 0x000fe20000f44270 */
[----:B------:R-:W-:Y:S02]  /*2ec0*/  BSSY B1, `(.L_x_51) ;  /* 0x0000005000017945 */ /* 0x000fe40003800000 */
[----:B------:R-:W-:-:S05]  /*2ed0*/  FFMA R11, R32, R23, R11 ;  /* 0x00000017200b7223 */ /* 0x000fca000000000b */
[----:B------:R0:W-:Y:S05]  /*2ee0*/  @P3 STG.E desc[UR54][R6.64+0x40], R11 ;  /* 0x0000400b06003986 */ /* 0x0001ea000c101936 */
[----:B------:R-:W-:Y:S05]  /*2ef0*/  @!P2 BRA `(.L_x_52) ;  /* 0x000000000004a947 */ /* 0x000fea0003800000 */
[----:B------:R0:W5:Y:S02]  /*2f00*/  LDG.E.LTC128B R21, desc[UR54][R2.64+0x44] ;  /* 0x0000443602157981 */ /* 0x000164000c1e1920 */
.L_x_52:
[----:B------:R-:W-:Y:S05]  /*2f10*/  BSYNC B1 ;  /* 0x0000000000017941 */ /* 0x000fea0003800000 */
.L_x_51:
[----:B-----5:R-:W-:Y:S01]  /*2f20*/  FMUL R10, R21, R88 ;  /* 0x00000058150a7220 */ /* 0x020fe20000400000 */
[----:B------:R-:W-:Y:S01]  /*2f30*/  ISETP.GT.AND P0, PT, R0, 0x8, P0 ;  /* 0x000000080000780c */ /* 0x000fe20000704270 */
[----:B------:R-:W-:Y:S02]  /*2f40*/  BSSY B1, `(.L_x_53) ;  /* 0x0000005000017945 */ /* 0x000fe40003800000 */
[----:B------:R-:W-:-:S05]  /*2f50*/  FFMA R33, R33, R23, R10 ;  /* 0x0000001721217223 */ /* 0x000fca000000000a */
[----:B------:R0:W-:Y:S05]  /*2f60*/  @P2 STG.E desc[UR54][R6.64+0x44], R33 ;  /* 0x0000442106002986 */ /* 0x0001ea000c101936 */
[----:B------:R-:W-:Y:S05]  /*2f70*/  @!P0 BRA `(.L_x_54) ;  /* 0x0000000000048947 */ /* 0x000fea0003800000 */
[----:B------:R0:W5:Y:S02]  /*2f80*/  LDG.E.LTC128B R21, desc[UR54][R4.64+0x40] ;  /* 0x0000403604157981 */ /* 0x000164000c1e1920 */
.L_x_54:
[----:B------:R-:W-:Y:S05]  /*2f90*/  BSYNC B1 ;  /* 0x0000000000017941 */ /* 0x000fea0003800000 */
.L_x_53:
        /* <DEDUP_REMOVED lines=8> */
.L_x_56:
[----:B------:R-:W-:Y:S05]  /*3020*/  BSYNC B1 ;  /* 0x0000000000017941 */ /* 0x000fea0003800000 */
.L_x_55:
        /* <DEDUP_REMOVED lines=8> */
.L_x_58:
[----:B------:R-:W-:Y:S05]  /*30b0*/  BSYNC B1 ;  /* 0x0000000000017941 */ /* 0x000fea0003800000 */
.L_x_57:
[----:B0----5:R-:W-:Y:S01]  /*30c0*/  FMUL R11, R21, R88 ;  /* 0x00000058150b7220 */ /* 0x021fe20000400000 */
[----:B------:R-:W-:Y:S01]  /*30d0*/  ISETP.GT.AND P1, PT, R0, RZ, P0 ;  /* 0x000000ff0000720c */ /* 0x000fe20000724270 */
[----:B------:R-:W-:Y:S02]  /*30e0*/  BSSY B1, `(.L_x_59) ;  /* 0x0000005000017945 */ /* 0x000fe40003800000 */
[----:B------:R-:W-:-:S05]  /*30f0*/  FFMA R11, R36, R23, R11 ;  /* 0x00000017240b7223 */ /* 0x000fca000000000b */
[----:B------:R0:W-:Y:S05]  /*3100*/  @P3 STG.E desc[UR54][R6.64+0x60], R11 ;  /* 0x0000600b06003986 */ /* 0x0001ea000c101936 */
[----:B------:R-:W-:Y:S05]  /*3110*/  @!P1 BRA `(.L_x_60) ;  /* 0x0000000000049947 */ /* 0x000fea0003800000 */
[----:B------:R0:W5:Y:S02]  /*3120*/  LDG.E.LTC128B R21, desc[UR54][R2.64+0x64] ;  /* 0x0000643602157981 */ /* 0x000164000c1e1920 */
.L_x_60:
[----:B------:R-:W-:Y:S05]  /*3130*/  BSYNC B1 ;  /* 0x0000000000017941 */ /* 0x000fea0003800000 */
.L_x_59:
[----:B-----5:R-:W-:Y:S01]  /*3140*/  FMUL R10, R21, R88 ;  /* 0x00000058150a7220 */ /* 0x020fe20000400000 */
[----:B------:R-:W-:Y:S01]  /*3150*/  ISETP.GT.AND P2, PT, R0, 0x8, P2 ;  /* 0x000000080000780c */ /* 0x000fe20001744270 */
[----:B------:R-:W-:Y:S02]  /*3160*/  BSSY B1, `(.L_x_61) ;  /* 0x0000005000017945 */ /* 0x000fe40003800000 */
[----:B------:R-:W-:-:S05]  /*3170*/  FFMA R37, R37, R23, R10 ;  /* 0x0000001725257223 */ /* 0x000fca000000000a */
[----:B------:R0:W-:Y:S05]  /*3180*/  @P1 STG.E desc[UR54][R6.64+0x64], R37 ;  /* 0x0000642506001986 */ /* 0x0001ea000c101936 */
[----:B------:R-:W-:Y:S05]  /*3190*/  @!P2 BRA `(.L_x_62) ;  /* 0x000000000004a947 */ /* 0x000fea0003800000 */
[----:B------:R0:W5:Y:S02]  /*31a0*/  LDG.E.LTC128B R21, desc[UR54][R4.64+0x60] ;  /* 0x0000603604157981 */ /* 0x000164000c1e1920 */
.L_x_62:
[----:B------:R-:W-:Y:S05]  /*31b0*/  BSYNC B1 ;  /* 0x0000000000017941 */ /* 0x000fea0003800000 */
.L_x_61:
        /* <DEDUP_REMOVED lines=8> */
.L_x_64:
[----:B------:R-:W-:Y:S05]  /*3240*/  BSYNC B1 ;  /* 0x0000000000017941 */ /* 0x000fea0003800000 */
.L_x_63:
        /* <DEDUP_REMOVED lines=8> */
.L_x_66:
[----:B------:R-:W-:Y:S05]  /*32d0*/  BSYNC B1 ;  /* 0x0000000000017941 */ /* 0x000fea0003800000 */
.L_x_65:
[----:B0----5:R-:W-:Y:S01]  /*32e0*/  FMUL R11, R21, R88 ;  /* 0x00000058150b7220 */ /* 0x021fe20000400000 */
[----:B------:R-:W-:Y:S01]  /*32f0*/  ISETP.GT.AND P0, PT, R0, RZ, P2 ;  /* 0x000000ff0000720c */ /* 0x000fe20001704270 */
[----:B------:R-:W-:Y:S02]  /*3300*/  BSSY B1, `(.L_x_67) ;  /* 0x0000005000017945 */ /* 0x000fe40003800000 */
[----:B------:R-:W-:-:S05]  /*3310*/  FFMA R11, R40, R23, R11 ;  /* 0x00000017280b7223 */ /* 0x000fca000000000b */
[----:B------:R0:W-:Y:S05]  /*3320*/  @P3 STG.E desc[UR54][R6.64+0x80], R11 ;  /* 0x0000800b06003986 */ /* 0x0001ea000c101936 */
[----:B------:R-:W-:Y:S05]  /*3330*/  @!P0 BRA `(.L_x_68) ;  /* 0x0000000000048947 */ /* 0x000fea0003800000 */
[----:B------:R0:W5:Y:S02]  /*3340*/  LDG.E.LTC128B R21, desc[UR54][R2.64+0x84] ;  /* 0x0000843602157981 */ /* 0x000164000c1e1920 */
.L_x_68:
[----:B------:R-:W-:Y:S05]  /*3350*/  BSYNC B1 ;  /* 0x0000000000017941 */ /* 0x000fea0003800000 */
.L_x_67:
[----:B-----5:R-:W-:Y:S01]  /*3360*/  FMUL R10, R21, R88 ;  /* 0x00000058150a7220 */ /* 0x020fe20000400000 */
[----:B------:R-:W-:Y:S01]  /*3370*/  ISETP.GT.AND P1, PT, R0, 0x8, P1 ;  /* 0x000000080000780c */ /* 0x000fe20000f24270 */
[----:B------:R-:W-:Y:S02]  /*3380*/  BSSY B1, `(.L_x_69) ;  /* 0x0000005000017945 */ /* 0x000fe40003800000 */
[----:B------:R-:W-:-:S05]  /*3390*/  FFMA R41, R41, R23, R10 ;  /* 0x0000001729297223 */ /* 0x000fca000000000a */
[----:B------:R0:W-:Y:S05]  /*33a0*/  @P0 STG.E desc[UR54][R6.64+0x84], R41 ;  /* 0x0000842906000986 */ /* 0x0001ea000c101936 */
[----:B------:R-:W-:Y:S05]  /*33b0*/  @!P1 BRA `(.L_x_70) ;  /* 0x0000000000049947 */ /* 0x000fea0003800000 */
[----:B------:R0:W5:Y:S02]  /*33c0*/  LDG.E.LTC128B R21, desc[UR54][R4.64+0x80] ;  /* 0x0000803604157981 */ /* 0x000164000c1e1920 */
.L_x_70:
[----:B------:R-:W-:Y:S05]  /*33d0*/  BSYNC B1 ;  /* 0x0000000000017941 */ /* 0x000fea0003800000 */
.L_x_69:
        /* <DEDUP_REMOVED lines=8> */
.L_x_72:
[----:B------:R-:W-:Y:S05]  /*3460*/  BSYNC B1 ;  /* 0x0000000000017941 */ /* 0x000fea0003800000 */
.L_x_71:
        /* <DEDUP_REMOVED lines=8> */
.L_x_74:
[----:B------:R-:W-:Y:S05]  /*34f0*/  BSYNC B1 ;  /* 0x0000000000017941 */ /* 0x000fea0003800000 */
.L_x_73:
[----:B0----5:R-:W-:Y:S01]  /*3500*/  FMUL R11, R21, R88 ;  /* 0x00000058150b7220 */ /* 0x021fe20000400000 */
[----:B------:R-:W-:Y:S01]  /*3510*/  ISETP.GT.AND P2, PT, R0, RZ, P1 ;  /* 0x000000ff0000720c */ /* 0x000fe20000f44270 */
[----:B------:R-:W-:Y:S02]  /*3520*/  BSSY B1, `(.L_x_75) ;  /* 0x0000005000017945 */ /* 0x000fe40003800000 */
[----:B------:R-:W-:-:S05]  /*3530*/  FFMA R11, R44, R23, R11 ;  /* 0x000000172c0b7223 */ /* 0x000fca000000000b */
[----:B------:R0:W-:Y:S05]  /*3540*/  @P3 STG.E desc[UR54][R6.64+0xa0], R11 ;  /* 0x0000a00b06003986 */ /* 0x0001ea000c101936 */
[----:B------:R-:W-:Y:S05]  /*3550*/  @!P2 BRA `(.L_x_76) ;  /* 0x000000000004a947 */ /* 0x000fea0003800000 */
[----:B------:R0:W5:Y:S02]  /*3560*/  LDG.E.LTC128B R21, desc[UR54][R2.64+0xa4] ;  /* 0x0000a43602157981 */ /* 0x000164000c1e1920 */
.L_x_76:
[----:B------:R-:W-:Y:S05]  /*3570*/  BSYNC B1 ;  /* 0x0000000000017941 */ /* 0x000fea0003800000 */
.L_x_75:
[----:B-----5:R-:W-:Y:S01]  /*3580*/  FMUL R10, R21, R88 ;  /* 0x00000058150a7220 */ /* 0x020fe20000400000 */
[----:B------:R-:W-:Y:S01]  /*3590*/  ISETP.GT.AND P0, PT, R0, 0x8, P0 ;  /* 0x000000080000780c */ /* 0x000fe20000704270 */
[----:B------:R-:W-:Y:S02]  /*35a0*/  BSSY B1, `(.L_x_77) ;  /* 0x0000005000017945 */ /* 0x000fe40003800000 */
[----:B------:R-:W-:-:S05]  /*35b0*/  FFMA R45, R45, R23, R10 ;  /* 0x000000172d2d7223 */ /* 0x000fca000000000a */
[----:B------:R0:W-:Y:S05]  /*35c0*/  @P2 STG.E desc[UR54][R6.64+0xa4], R45 ;  /* 0x0000a42d06002986 */ /* 0x0001ea000c101936 */
[----:B------:R-:W-:Y:S05]  /*35d0*/  @!P0 BRA `(.L_x_78) ;  /* 0x0000000000048947 */ /* 0x000fea0003800000 */
[----:B------:R0:W5:Y:S02]  /*35e0*/  LDG.E.LTC128B R21, desc[UR54][R4.64+0xa0] ;  /* 0x0000a03604157981 */ /* 0x000164000c1e1920 */
.L_x_78:
[----:B------:R-:W-:Y:S05]  /*35f0*/  BSYNC B1 ;  /* 0x0000000000017941 */ /* 0x000fea0003800000 */
.L_x_77:
        /* <DEDUP_REMOVED lines=8> */
.L_x_80:
[----:B------:R-:W-:Y:S05]  /*3680*/  BSYNC B1 ;  /* 0x0000000000017941 */ /* 0x000fea0003800000 */
.L_x_79:
        /* <DEDUP_REMOVED lines=8> */
.L_x_82:
[----:B------:R-:W-:Y:S05]  /*3710*/  BSYNC B1 ;  /* 0x0000000000017941 */ /* 0x000fea0003800000 */
.L_x_81:
[----:B0----5:R-:W-:Y:S01]  /*3720*/  FMUL R11, R21, R88 ;  /* 0x00000058150b7220 */ /* 0x021fe20000400000 */
[----:B------:R-:W-:Y:S01]  /*3730*/  ISETP.GT.AND P1, PT, R0, RZ, P0 ;  /* 0x000000ff0000720c */ /* 0x000fe20000724270 */
[----:B------:R-:W-:Y:S02]  /*3740*/  BSSY B1, `(.L_x_83) ;  /* 0x0000005000017945 */ /* 0x000fe40003800000 */
[----:B------:R-:W-:-:S05]  /*3750*/  FFMA R11, R48, R23, R11 ;  /* 0x00000017300b7223 */ /* 0x000fca000000000b */
[----:B------:R0:W-:Y:S05]  /*3760*/  @P3 STG.E desc[UR54][R6.64+0xc0], R11 ;  /* 0x0000c00b06003986 */ /* 0x0001ea000c101936 */
[----:B------:R-:W-:Y:S05]  /*3770*/  @!P1 BRA `(.L_x_84) ;  /* 0x0000000000049947 */ /* 0x000fea0003800000 */
[----:B------:R0:W5:Y:S02]  /*3780*/  LDG.E.LTC128B R21, desc[UR54][R2.64+0xc4] ;  /* 0x0000c43602157981 */ /* 0x000164000c1e1920 */
.L_x_84:
[----:B------:R-:W-:Y:S05]  /*3790*/  BSYNC B1 ;  /* 0x0000000000017941 */ /* 0x000fea0003800000 */
.L_x_83:
[----:B-----5:R-:W-:Y:S01]  /*37a0*/  FMUL R10, R21, R88 ;  /* 0x00000058150a7220 */ /* 0x020fe20000400000 */
[----:B------:R-:W-:Y:S01]  /*37b0*/  ISETP.GT.AND P2, PT, R0, 0x8, P2 ;  /* 0x000000080000780c */ /* 0x000fe20001744270 */
[----:B------:R-:W-:Y:S02]  /*37c0*/  BSSY B1, `(.L_x_85) ;  /* 0x0000005000017945 */ /* 0x000fe40003800000 */
[----:B------:R-:W-:-:S05]  /*37d0*/  FFMA R49, R49, R23, R10 ;  /* 0x0000001731317223 */ /* 0x000fca000000000a */
[----:B------:R0:W-:Y:S05]  /*37e0*/  @P1 STG.E desc[UR54][R6.64+0xc4], R49 ;  /* 0x0000c43106001986 */ /* 0x0001ea000c101936 */
[----:B------:R-:W-:Y:S05]  /*37f0*/  @!P2 BRA `(.L_x_86) ;  /* 0x000000000004a947 */ /* 0x000fea0003800000 */
[----:B------:R0:W5:Y:S02]  /*3800*/  LDG.E.LTC128B R21, desc[UR54][R4.64+0xc0] ;  /* 0x0000c03604157981 */ /* 0x000164000c1e1920 */
.L_x_86:
[----:B------:R-:W-:Y:S05]  /*3810*/  BSYNC B1 ;  /* 0x0000000000017941 */ /* 0x000fea0003800000 */
.L_x_85:
        /* <DEDUP_REMOVED lines=8> */
.L_x_88:
[----:B------:R-:W-:Y:S05]  /*38a0*/  BSYNC B1 ;  /* 0x0000000000017941 */ /* 0x000fea0003800000 */
.L_x_87:
        /* <DEDUP_REMOVED lines=8> */
.L_x_90:
[----:B------:R-:W-:Y:S05]  /*3930*/  BSYNC B1 ;  /* 0x0000000000017941 */ /* 0x000fea0003800000 */
.L_x_89:
[----:B0----5:R-:W-:Y:S01]  /*3940*/  FMUL R11, R21, R88 ;  /* 0x00000058150b7220 */ /* 0x021fe20000400000 */
[----:B------:R-:W-:Y:S01]  /*3950*/  ISETP.GT.AND P0, PT, R0, RZ, P2 ;  /* 0x000000ff0000720c */ /* 0x000fe20001704270 */
[----:B------:R-:W-:Y:S02]  /*3960*/  BSSY B1, `(.L_x_91) ;  /* 0x0000005000017945 */ /* 0x000fe40003800000 */
[----:B------:R-:W-:-:S05]  /*3970*/  FFMA R11, R52, R23, R11 ;  /* 0x00000017340b7223 */ /* 0x000fca000000000b */
[----:B------:R0:W-:Y:S05]  /*3980*/  @P3 STG.E desc[UR54][R6.64+0xe0], R11 ;  /* 0x0000e00b06003986 */ /* 0x0001ea000c101936 */
[----:B------:R-:W-:Y:S05]  /*3990*/  @!P0 BRA `(.L_x_92) ;  /* 0x0000000000048947 */ /* 0x000fea0003800000 */
[----:B------:R0:W5:Y:S02]  /*39a0*/  LDG.E.LTC128B R21, desc[UR54][R2.64+0xe4] ;  /* 0x0000e43602157981 */ /* 0x000164000c1e1920 */
.L_x_92:
[----:B------:R-:W-:Y:S05]  /*39b0*/  BSYNC B1 ;  /* 0x0000000000017941 */ /* 0x000fea0003800000 */
.L_x_91:
[----:B-----5:R-:W-:Y:S01]  /*39c0*/  FMUL R10, R21, R88 ;  /* 0x00000058150a7220 */ /* 0x020fe20000400000 */
[----:B------:R-:W-:Y:S01]  /*39d0*/  ISETP.GT.AND P1, PT, R0, 0x8, P1 ;  /* 0x000000080000780c */ /* 0x000fe20000f24270 */
[----:B------:R-:W-:Y:S02]  /*39e0*/  BSSY B1, `(.L_x_93) ;  /* 0x0000005000017945 */ /* 0x000fe40003800000 */
[----:B------:R-:W-:-:S05]  /*39f0*/  FFMA R53, R53, R23, R10 ;  /* 0x0000001735357223 */ /* 0x000fca000000000a */
[----:B------:R0:W-:Y:S05]  /*3a00*/  @P0 STG.E desc[UR54][R6.64+0xe4], R53 ;  /* 0x0000e43506000986 */ /* 0x0001ea000c101936 */
[----:B------:R-:W-:Y:S05]  /*3a10*/  @!P1 BRA `(.L_x_94) ;  /* 0x0000000000049947 */ /* 0x000fea0003800000 */
[----:B------:R0:W5:Y:S02]  /*3a20*/  LDG.E.LTC128B R21, desc[UR54][R4.64+0xe0] ;  /* 0x0000e03604157981 */ /* 0x000164000c1e1920 */
.L_x_94:
[----:B------:R-:W-:Y:S05]  /*3a30*/  BSYNC B1 ;  /* 0x0000000000017941 */ /* 0x000fea0003800000 */
.L_x_93:
        /* <DEDUP_REMOVED lines=8> */
.L_x_96:
[----:B------:R-:W-:Y:S05]  /*3ac0*/  BSYNC B1 ;  /* 0x0000000000017941 */ /* 0x000fea0003800000 */
.L_x_95:
        /* <DEDUP_REMOVED lines=8> */
.L_x_98:
[----:B------:R-:W-:Y:S05]  /*3b50*/  BSYNC B1 ;  /* 0x0000000000017941 */ /* 0x000fea0003800000 */
.L_x_97:
[----:B0----5:R-:W-:Y:S01]  /*3b60*/  FMUL R11, R21, R88 ;  /* 0x00000058150b7220 */ /* 0x021fe20000400000 */
[----:B------:R-:W-:Y:S01]  /*3b70*/  ISETP.GT.AND P2, PT, R0, RZ, P1 ;  /* 0x000000ff0000720c */ /* 0x000fe20000f44270 */
[----:B------:R-:W-:Y:S02]  /*3b80*/  BSSY B1, `(.L_x_99) ;  /* 0x0000005000017945 */ /* 0x000fe40003800000 */
[----:B------:R-:W-:-:S05]  /*3b90*/  FFMA R11, R56, R23, R11 ;  /* 0x00000017380b7223 */ /* 0x000fca000000000b */
[----:B------:R0:W-:Y:S05]  /*3ba0*/  @P3 STG.E desc[UR54][R6.64+0x100], R11 ;  /* 0x0001000b06003986 */ /* 0x0001ea000c101936 */
[----:B------:R-:W-:Y:S05]  /*3bb0*/  @!P2 BRA `(.L_x_100) ;  /* 0x000000000004a947 */ /* 0x000fea0003800000 */
[----:B------:R0:W5:Y:S02]  /*3bc0*/  LDG.E.LTC128B R21, desc[UR54][R2.64+0x104] ;  /* 0x0001043602157981 */ /* 0x000164000c1e1920 */
.L_x_100:
[----:B------:R-:W-:Y:S05]  /*3bd0*/  BSYNC B1 ;  /* 0x0000000000017941 */ /* 0x000fea0003800000 */
.L_x_99:
[----:B-----5:R-:W-:Y:S01]  /*3be0*/  FMUL R10, R21, R88 ;  /* 0x00000058150a7220 */ /* 0x020fe20000400000 */
[----:B------:R-:W-:Y:S01]  /*3bf0*/  ISETP.GT.AND P0, PT, R0, 0x8, P0 ;  /* 0x000000080000780c */ /* 0x000fe20000704270 */
[----:B------:R-:W-:Y:S02]  /*3c00*/  BSSY B1, `(.L_x_101) ;  /* 0x0000005000017945 */ /* 0x000fe40003800000 */
[----:B------:R-:W-:-:S05]  /*3c10*/  FFMA R57, R57, R23, R10 ;  /* 0x0000001739397223 */ /* 0x000fca000000000a */
[----:B------:R0:W-:Y:S05]  /*3c20*/  @P2 STG.E desc[UR54][R6.64+0x104], R57 ;  /* 0x0001043906002986 */ /* 0x0001ea000c101936 */
[----:B------:R-:W-:Y:S05]  /*3c30*/  @!P0 BRA `(.L_x_102) ;  /* 0x0000000000048947 */ /* 0x000fea0003800000 */
[----:B------:R0:W5:Y:S02]  /*3c40*/  LDG.E.LTC128B R21, desc[UR54][R4.64+0x100] ;  /* 0x0001003604157981 */ /* 0x000164000c1e1920 */
.L_x_102:
[----:B------:R-:W-:Y:S05]  /*3c50*/  BSYNC B1 ;  /* 0x0000000000017941 */ /* 0x000fea0003800000 */
.L_x_101:
        /* <DEDUP_REMOVED lines=8> */
.L_x_104:
[----:B------:R-:W-:Y:S05]  /*3ce0*/  BSYNC B1 ;  /* 0x0000000000017941 */ /* 0x000fea0003800000 */
.L_x_103:
        /* <DEDUP_REMOVED lines=8> */
.L_x_106:
[----:B------:R-:W-:Y:S05]  /*3d70*/  BSYNC B1 ;  /* 0x0000000000017941 */ /* 0x000fea0003800000 */
.L_x_105:
[----:B0----5:R-:W-:Y:S01]  /*3d80*/  FMUL R11, R21, R88 ;  /* 0x00000058150b7220 */ /* 0x021fe20000400000 */
[----:B------:R-:W-:Y:S01]  /*3d90*/  ISETP.GT.AND P1, PT, R0, RZ, P0 ;  /* 0x000000ff0000720c */ /* 0x000fe20000724270 */
[----:B------:R-:W-:Y:S02]  /*3da0*/  BSSY B1, `(.L_x_107) ;  /* 0x0000005000017945 */ /* 0x000fe40003800000 */
[----:B------:R-:W-:-:S05]  /*3db0*/  FFMA R11, R60, R23, R11 ;  /* 0x000000173c0b7223 */ /* 0x000fca000000000b */
[----:B------:R0:W-:Y:S05]  /*3dc0*/  @P3 STG.E desc[UR54][R6.64+0x120], R11 ;  /* 0x0001200b06003986 */ /* 0x0001ea000c101936 */
[----:B------:R-:W-:Y:S05]  /*3dd0*/  @!P1 BRA `(.L_x_108) ;  /* 0x0000000000049947 */ /* 0x000fea0003800000 */
[----:B------:R0:W5:Y:S02]  /*3de0*/  LDG.E.LTC128B R21, desc[UR54][R2.64+0x124] ;  /* 0x0001243602157981 */ /* 0x000164000c1e1920 */
.L_x_108:
[----:B------:R-:W-:Y:S05]  /*3df0*/  BSYNC B1 ;  /* 0x0000000000017941 */ /* 0x000fea0003800000 */
.L_x_107:
[----:B-----5:R-:W-:Y:S01]  /*3e00*/  FMUL R10, R21, R88 ;  /* 0x00000058150a7220 */ /* 0x020fe20000400000 */
[----:B------:R-:W-:Y:S01]  /*3e10*/  ISETP.GT.AND P2, PT, R0, 0x8, P2 ;  /* 0x000000080000780c */ /* 0x000fe20001744270 */
[----:B------:R-:W-:Y:S02]  /*3e20*/  BSSY B1, `(.L_x_109) ;  /* 0x0000005000017945 */ /* 0x000fe40003800000 */
[----:B------:R-:W-:-:S05]  /*3e30*/  FFMA R61, R61, R23, R10 ;  /* 0x000000173d3d7223 */ /* 0x000fca000000000a */
[----:B------:R0:W-:Y:S05]  /*3e40*/  @P1 STG.E desc[UR54][R6.64+0x124], R61 ;  /* 0x0001243d06001986 */ /* 0x0001ea000c101936 */
[----:B------:R-:W-:Y:S05]  /*3e50*/  @!P2 BRA `(.L_x_110) ;  /* 0x000000000004a947 */ /* 0x000fea0003800000 */
[----:B------:R0:W5:Y:S02]  /*3e60*/  LDG.E.LTC128B R21, desc[UR54][R4.64+0x120] ;  /* 0x0001203604157981 */ /* 0x000164000c1e1920 */
.L_x_110:
[----:B------:R-:W-:Y:S05]  /*3e70*/  BSYNC B1 ;  /* 0x0000000000017941 */ /* 0x000fea0003800000 */
.L_x_109:
        /* <DEDUP_REMOVED lines=8> */
.L_x_112:
[----:B------:R-:W-:Y:S05]  /*3f00*/  BSYNC B1 ;  /* 0x0000000000017941 */ /* 0x000fea0003800000 */
.L_x_111:
        /* <DEDUP_REMOVED lines=8> */
.L_x_114:
[----:B------:R-:W-:Y:S05]  /*3f90*/  BSYNC B1 ;  /* 0x0000000000017941 */ /* 0x000fea0003800000 */
.L_x_113:
[----:B0----5:R-:W-:Y:S01]  /*3fa0*/  FMUL R11, R21, R88 ;  /* 0x00000058150b7220 */ /* 0x021fe20000400000 */
[----:B------:R-:W-:Y:S01]  /*3fb0*/  ISETP.GT.AND P0, PT, R0, RZ, P2 ;  /* 0x000000ff0000720c */ /* 0x000fe20001704270 */
[----:B------:R-:W-:Y:S02]  /*3fc0*/  BSSY B1, `(.L_x_115) ;  /* 0x0000005000017945 */ /* 0x000fe40003800000 */
[----:B------:R-:W-:-:S05]  /*3fd0*/  FFMA R11, R64, R23, R11 ;  /* 0x00000017400b7223 */ /* 0x000fca000000000b */
[----:B------:R0:W-:Y:S05]  /*3fe0*/  @P3 STG.E desc[UR54][R6.64+0x140], R11 ;  /* 0x0001400b06003986 */ /* 0x0001ea000c101936 */
[----:B------:R-:W-:Y:S05]  /*3ff0*/  @!P0 BRA `(.L_x_116) ;  /* 0x0000000000048947 */ /* 0x000fea0003800000 */
[----:B------:R0:W5:Y:S02]  /*4000*/  LDG.E.LTC128B R21, desc[UR54][R2.64+0x144] ;  /* 0x0001443602157981 */ /* 0x000164000c1e1920 */
.L_x_116:
[----:B------:R-:W-:Y:S05]  /*4010*/  BSYNC B1 ;  /* 0x0000000000017941 */ /* 0x000fea0003800000 */
.L_x_115:
[----:B-----5:R-:W-:Y:S01]  /*4020*/  FMUL R10, R21, R88 ;  /* 0x00000058150a7220 */ /* 0x020fe20000400000 */
[----:B------:R-:W-:Y:S01]  /*4030*/  ISETP.GT.AND P1, PT, R0, 0x8, P1 ;  /* 0x000000080000780c */ /* 0x000fe20000f24270 */
[----:B------:R-:W-:Y:S02]  /*4040*/  BSSY B1, `(.L_x_117) ;  /* 0x0000005000017945 */ /* 0x000fe40003800000 */
[----:B------:R-:W-:-:S05]  /*4050*/  FFMA R65, R65, R23, R10 ;  /* 0x0000001741417223 */ /* 0x000fca000000000a */
[----:B------:R0:W-:Y:S05]  /*4060*/  @P0 STG.E desc[UR54][R6.64+0x144], R65 ;  /* 0x0001444106000986 */ /* 0x0001ea000c101936 */
[----:B------:R-:W-:Y:S05]  /*4070*/  @!P1 BRA `(.L_x_118) ;  /* 0x0000000000049947 */ /* 0x000fea0003800000 */
[----:B------:R0:W5:Y:S02]  /*4080*/  LDG.E.LTC128B R21, desc[UR54][R4.64+0x140] ;  /* 0x0001403604157981 */ /* 0x000164000c1e1920 */
.L_x_118:
[----:B------:R-:W-:Y:S05]  /*4090*/  BSYNC B1 ;  /* 0x0000000000017941 */ /* 0x000fea0003800000 */
.L_x_117:
        /* <DEDUP_REMOVED lines=8> */
.L_x_120:
[----:B------:R-:W-:Y:S05]  /*4120*/  BSYNC B1 ;  /* 0x0000000000017941 */ /* 0x000fea0003800000 */
.L_x_119:
        /* <DEDUP_REMOVED lines=8> */
.L_x_122:
[----:B------:R-:W-:Y:S05]  /*41b0*/  BSYNC B1 ;  /* 0x0000000000017941 */ /* 0x000fea0003800000 */
.L_x_121:
[----:B0----5:R-:W-:Y:S01]  /*41c0*/  FMUL R11, R21, R88 ;  /* 0x00000058150b7220 */ /* 0x021fe20000400000 */
[----:B------:R-:W-:Y:S01]  /*41d0*/  ISETP.GT.AND P2, PT, R0, RZ, P1 ;  /* 0x000000ff0000720c */ /* 0x000fe20000f44270 */
[----:B------:R-:W-:Y:S02]  /*41e0*/  BSSY B1, `(.L_x_123) ;  /* 0x0000005000017945 */ /* 0x000fe40003800000 */
[----:B------:R-:W-:-:S05]  /*41f0*/  FFMA R11, R68, R23, R11 ;  /* 0x00000017440b7223 */ /* 0x000fca000000000b */
[----:B------:R0:W-:Y:S05]  /*4200*/  @P3 STG.E desc[UR54][R6.64+0x160], R11 ;  /* 0x0001600b06003986 */ /* 0x0001ea000c101936 */
[----:B------:R-:W-:Y:S05]  /*4210*/  @!P2 BRA `(.L_x_124) ;  /* 0x000000000004a947 */ /* 0x000fea0003800000 */
[----:B------:R0:W5:Y:S02]  /*4220*/  LDG.E.LTC128B R21, desc[UR54][R2.64+0x164] ;  /* 0x0001643602157981 */ /* 0x000164000c1e1920 */
.L_x_124:
[----:B------:R-:W-:Y:S05]  /*4230*/  BSYNC B1 ;  /* 0x0000000000017941 */ /* 0x000fea0003800000 */
.L_x_123:
[----:B-----5:R-:W-:Y:S01]  /*4240*/  FMUL R10, R21, R88 ;  /* 0x00000058150a7220 */ /* 0x020fe20000400000 */
[----:B------:R-:W-:Y:S01]  /*4250*/  ISETP.GT.AND P0, PT, R0, 0x8, P0 ;  /* 0x000000080000780c */ /* 0x000fe20000704270 */
[----:B------:R-:W-:Y:S02]  /*4260*/  BSSY B1, `(.L_x_125) ;  /* 0x0000005000017945 */ /* 0x000fe40003800000 */
[----:B------:R-:W-:-:S05]  /*4270*/  FFMA R69, R69, R23, R10 ;  /* 0x0000001745457223 */ /* 0x000fca000000000a */
[----:B------:R0:W-:Y:S05]  /*4280*/  @P2 STG.E desc[UR54][R6.64+0x164], R69 ;  /* 0x0001644506002986 */ /* 0x0001ea000c101936 */
[----:B------:R-:W-:Y:S05]  /*4290*/  @!P0 BRA `(.L_x_126) ;  /* 0x0000000000048947 */ /* 0x000fea0003800000 */
[----:B------:R0:W5:Y:S02]  /*42a0*/  LDG.E.LTC128B R21, desc[UR54][R4.64+0x160] ;  /* 0x0001603604157981 */ /* 0x000164000c1e1920 */
.L_x_126:
[----:B------:R-:W-:Y:S05]  /*42b0*/  BSYNC B1 ;  /* 0x0000000000017941 */ /* 0x000fea0003800000 */
.L_x_125:
        /* <DEDUP_REMOVED lines=8> */
.L_x_128:
[----:B------:R-:W-:Y:S05]  /*4340*/  BSYNC B1 ;  /* 0x0000000000017941 */ /* 0x000fea0003800000 */
.L_x_127:
        /* <DEDUP_REMOVED lines=8> */
.L_x_130:
[----:B------:R-:W-:Y:S05]  /*43d0*/  BSYNC B1 ;  /* 0x0000000000017941 */ /* 0x000fea0003800000 */
.L_x_129:
[----:B0----5:R-:W-:Y:S01]  /*43e0*/  FMUL R11, R21, R88 ;  /* 0x00000058150b7220 */ /* 0x021fe20000400000 */
[----:B------:R-:W-:Y:S01]  /*43f0*/  ISETP.GT.AND P1, PT, R0, RZ, P0 ;  /* 0x000000ff0000720c */ /* 0x000fe20000724270 */
[----:B------:R-:W-:Y:S02]  /*4400*/  BSSY B1, `(.L_x_131) ;  /* 0x0000005000017945 */ /* 0x000fe40003800000 */
[----:B------:R-:W-:-:S05]  /*4410*/  FFMA R11, R72, R23, R11 ;  /* 0x00000017480b7223 */ /* 0x000fca000000000b */
[----:B------:R0:W-:Y:S05]  /*4420*/  @P3 STG.E desc[UR54][R6.64+0x180], R11 ;  /* 0x0001800b06003986 */ /* 0x0001ea000c101936 */
[----:B------:R-:W-:Y:S05]  /*4430*/  @!P1 BRA `(.L_x_132) ;  /* 0x0000000000049947 */ /* 0x000fea0003800000 */
[----:B------:R0:W5:Y:S02]  /*4440*/  LDG.E.LTC128B R21, desc[UR54][R2.64+0x184] ;  /* 0x0001843602157981 */ /* 0x000164000c1e1920 */
.L_x_132:
[----:B------:R-:W-:Y:S05]  /*4450*/  BSYNC B1 ;  /* 0x0000000000017941 */ /* 0x000fea0003800000 */
.L_x_131:
[----:B-----5:R-:W-:Y:S01]  /*4460*/  FMUL R10, R21, R88 ;  /* 0x00000058150a7220 */ /* 0x020fe20000400000 */
[----:B------:R-:W-:Y:S01]  /*4470*/  ISETP.GT.AND P2, PT, R0, 0x8, P2 ;  /* 0x000000080000780c */ /* 0x000fe20001744270 */
[----:B------:R-:W-:Y:S02]  /*4480*/  BSSY B1, `(.L_x_133) ;  /* 0x0000005000017945 */ /* 0x000fe40003800000 */
[----:B------:R-:W-:-:S05]  /*4490*/  FFMA R73, R73, R23, R10 ;  /* 0x0000001749497223 */ /* 0x000fca000000000a */
[----:B------:R0:W-:Y:S05]  /*44a0*/  @P1 STG.E desc[UR54][R6.64+0x184], R73 ;  /* 0x0001844906001986 */ /* 0x0001ea000c101936 */
[----:B------:R-:W-:Y:S05]  /*44b0*/  @!P2 BRA `(.L_x_134) ;  /* 0x000000000004a947 */ /* 0x000fea0003800000 */
[----:B------:R0:W5:Y:S02]  /*44c0*/  LDG.E.LTC128B R21, desc[UR54][R4.64+0x180] ;  /* 0x0001803604157981 */ /* 0x000164000c1e1920 */
.L_x_134:
[----:B------:R-:W-:Y:S05]  /*44d0*/  BSYNC B1 ;  /* 0x0000000000017941 */ /* 0x000fea0003800000 */
.L_x_133:
        /* <DEDUP_REMOVED lines=8> */
.L_x_136:
[----:B------:R-:W-:Y:S05]  /*4560*/  BSYNC B1 ;  /* 0x0000000000017941 */ /* 0x000fea0003800000 */
.L_x_135:
        /* <DEDUP_REMOVED lines=8> */
.L_x_138:
[----:B------:R-:W-:Y:S05]  /*45f0*/  BSYNC B1 ;  /* 0x0000000000017941 */ /* 0x000fea0003800000 */
.L_x_137:
[----:B0----5:R-:W-:Y:S01]  /*4600*/  FMUL R11, R21, R88 ;  /* 0x00000058150b7220 */ /* 0x021fe20000400000 */
[----:B------:R-:W-:Y:S01]  /*4610*/  ISETP.GT.AND P0, PT, R0, RZ, P2 ;  /* 0x000000ff0000720c */ /* 0x000fe20001704270 */
[----:B------:R-:W-:Y:S02]  /*4620*/  BSSY B1, `(.L_x_139) ;  /* 0x0000005000017945 */ /* 0x000fe40003800000 */
[----:B------:R-:W-:-:S05]  /*4630*/  FFMA R11, R76, R23, R11 ;  /* 0x000000174c0b7223 */ /* 0x000fca000000000b */
[----:B------:R0:W-:Y:S05]  /*4640*/  @P3 STG.E desc[UR54][R6.64+0x1a0], R11 ;  /* 0x0001a00b06003986 */ /* 0x0001ea000c101936 */
[----:B------:R-:W-:Y:S05]  /*4650*/  @!P0 BRA `(.L_x_140) ;  /* 0x0000000000048947 */ /* 0x000fea0003800000 */
[----:B------:R0:W5:Y:S02]  /*4660*/  LDG.E.LTC128B R21, desc[UR54][R2.64+0x1a4] ;  /* 0x0001a43602157981 */ /* 0x000164000c1e1920 */
.L_x_140:
[----:B------:R-:W-:Y:S05]  /*4670*/  BSYNC B1 ;  /* 0x0000000000017941 */ /* 0x000fea0003800000 */
.L_x_139:
[----:B-----5:R-:W-:Y:S01]  /*4680*/  FMUL R10, R21, R88 ;  /* 0x00000058150a7220 */ /* 0x020fe20000400000 */
[----:B------:R-:W-:Y:S01]  /*4690*/  ISETP.GT.AND P1, PT, R0, 0x8, P1 ;  /* 0x000000080000780c */ /* 0x000fe20000f24270 */
[----:B------:R-:W-:Y:S02]  /*46a0*/  BSSY B1, `(.L_x_141) ;  /* 0x0000005000017945 */ /* 0x000fe40003800000 */
[----:B------:R-:W-:-:S05]  /*46b0*/  FFMA R77, R77, R23, R10 ;  /* 0x000000174d4d7223 */ /* 0x000fca000000000a */
[----:B------:R0:W-:Y:S05]  /*46c0*/  @P0 STG.E desc[UR54][R6.64+0x1a4], R77 ;  /* 0x0001a44d06000986 */ /* 0x0001ea000c101936 */
[----:B------:R-:W-:Y:S05]  /*46d0*/  @!P1 BRA `(.L_x_142) ;  /* 0x0000000000049947 */ /* 0x000fea0003800000 */
[----:B------:R0:W5:Y:S02]  /*46e0*/  LDG.E.LTC128B R21, desc[UR54][R4.64+0x1a0] ;  /* 0x0001a03604157981 */ /* 0x000164000c1e1920 */
.L_x_142:
[----:B------:R-:W-:Y:S05]  /*46f0*/  BSYNC B1 ;  /* 0x0000000000017941 */ /* 0x000fea0003800000 */
.L_x_141:
        /* <DEDUP_REMOVED lines=8> */
.L_x_144:
[----:B------:R-:W-:Y:S05]  /*4780*/  BSYNC B1 ;  /* 0x0000000000017941 */ /* 0x000fea0003800000 */
.L_x_143:
        /* <DEDUP_REMOVED lines=8> */
.L_x_146:
[----:B------:R-:W-:Y:S05]  /*4810*/  BSYNC B1 ;  /* 0x0000000000017941 */ /* 0x000fea0003800000 */
.L_x_145:
[----:B0----5:R-:W-:Y:S01]  /*4820*/  FMUL R11, R21, R88 ;  /* 0x00000058150b7220 */ /* 0x021fe20000400000 */
[----:B------:R-:W-:Y:S01]  /*4830*/  ISETP.GT.AND P2, PT, R0, RZ, P1 ;  /* 0x000000ff0000720c */ /* 0x000fe20000f44270 */
[----:B------:R-:W-:Y:S02]  /*4840*/  BSSY B1, `(.L_x_147) ;  /* 0x0000005000017945 */ /* 0x000fe40003800000 */
[----:B------:R-:W-:-:S05]  /*4850*/  FFMA R11, R80, R23, R11 ;  /* 0x00000017500b7223 */ /* 0x000fca000000000b */
[----:B------:R0:W-:Y:S05]  /*4860*/  @P3 STG.E desc[UR54][R6.64+0x1c0], R11 ;  /* 0x0001c00b06003986 */ /* 0x0001ea000c101936 */
[----:B------:R-:W-:Y:S05]  /*4870*/  @!P2 BRA `(.L_x_148) ;  /* 0x000000000004a947 */ /* 0x000fea0003800000 */
[----:B------:R0:W5:Y:S02]  /*4880*/  LDG.E.LTC128B R21, desc[UR54][R2.64+0x1c4] ;  /* 0x0001c43602157981 */ /* 0x000164000c1e1920 */
.L_x_148:
[----:B------:R-:W-:Y:S05]  /*4890*/  BSYNC B1 ;  /* 0x0000000000017941 */ /* 0x000fea0003800000 */
.L_x_147:
[----:B-----5:R-:W-:Y:S01]  /*48a0*/  FMUL R10, R21, R88 ;  /* 0x00000058150a7220 */ /* 0x020fe20000400000 */
[----:B------:R-:W-:Y:S01]  /*48b0*/  ISETP.GT.AND P0, PT, R0, 0x8, P0 ;  /* 0x000000080000780c */ /* 0x000fe20000704270 */
[----:B------:R-:W-:Y:S02]  /*48c0*/  BSSY B1, `(.L_x_149) ;  /* 0x0000005000017945 */ /* 0x000fe40003800000 */
[----:B------:R-:W-:-:S05]  /*48d0*/  FFMA R81, R81, R23, R10 ;  /* 0x0000001751517223 */ /* 0x000fca000000000a */
[----:B------:R0:W-:Y:S05]  /*48e0*/  @P2 STG.E desc[UR54][R6.64+0x1c4], R81 ;  /* 0x0001c45106002986 */ /* 0x0001ea000c101936 */
[----:B------:R-:W-:Y:S05]  /*48f0*/  @!P0 BRA `(.L_x_150) ;  /* 0x0000000000048947 */ /* 0x000fea0003800000 */
[----:B------:R0:W5:Y:S02]  /*4900*/  LDG.E.LTC128B R21, desc[UR54][R4.64+0x1c0] ;  /* 0x0001c03604157981 */ /* 0x000164000c1e1920 */
.L_x_150:
[----:B------:R-:W-:Y:S05]  /*4910*/  BSYNC B1 ;  /* 0x0000000000017941 */ /* 0x000fea0003800000 */
.L_x_149:
        /* <DEDUP_REMOVED lines=8> */
.L_x_152:
[----:B------:R-:W-:Y:S05]  /*49a0*/  BSYNC B1 ;  /* 0x0000000000017941 */ /* 0x000fea0003800000 */
.L_x_151:
        /* <DEDUP_REMOVED lines=8> */
.L_x_154:
[----:B------:R-:W-:Y:S05]  /*4a30*/  BSYNC B1 ;  /* 0x0000000000017941 */ /* 0x000fea0003800000 */
.L_x_153:
[----:B0----5:R-:W-:Y:S01]  /*4a40*/  FMUL R11, R21, R88 ;  /* 0x00000058150b7220 */ /* 0x021fe20000400000 */
[----:B------:R-:W-:Y:S01]  /*4a50*/  ISETP.GT.AND P1, PT, R0, RZ, P0 ;  /* 0x000000ff0000720c */ /* 0x000fe20000724270 */
[----:B------:R-:W-:Y:S02]  /*4a60*/  BSSY B1, `(.L_x_155) ;  /* 0x0000005000017945 */ /* 0x000fe40003800000 */
[----:B------:R-:W-:-:S05]  /*4a70*/  FFMA R11, R84, R23, R11 ;  /* 0x00000017540b7223 */ /* 0x000fca000000000b */
[----:B------:R0:W-:Y:S05]  /*4a80*/  @P3 STG.E desc[UR54][R6.64+0x1e0], R11 ;  /* 0x0001e00b06003986 */ /* 0x0001ea000c101936 */
[----:B------:R-:W-:Y:S05]  /*4a90*/  @!P1 BRA `(.L_x_156) ;  /* 0x0000000000049947 */ /* 0x000fea0003800000 */
[----:B------:R0:W5:Y:S02]  /*4aa0*/  LDG.E.LTC128B R21, desc[UR54][R2.64+0x1e4] ;  /* 0x0001e43602157981 */ /* 0x000164000c1e1920 */
.L_x_156:
[----:B------:R-:W-:Y:S05]  /*4ab0*/  BSYNC B1 ;  /* 0x0000000000017941 */ /* 0x000fea0003800000 */
.L_x_155:
[----:B0---45:R-:W-:Y:S01]  /*4ac0*/  FMUL R2, R21, R88 ;  /* 0x0000005815027220 */ /* 0x031fe20000400000 */
[----:B------:R-:W-:Y:S01]  /*4ad0*/  ISETP.GT.AND P2, PT, R0, 0x8, P2 ;  /* 0x000000080000780c */ /* 0x000fe20001744270 */
[----:B------:R-:W-:Y:S02]  /*4ae0*/  BSSY B1, `(.L_x_157) ;  /* 0x0000005000017945 */ /* 0x000fe40003800000 */
[----:B------:R-:W-:-:S05]  /*4af0*/  FFMA R85, R85, R23, R2 ;  /* 0x0000001755557223 */ /* 0x000fca0000000002 */
[----:B------:R0:W-:Y:S05]  /*4b00*/  @P1 STG.E desc[UR54][R6.64+0x1e4], R85 ;  /* 0x0001e45506001986 */ /* 0x0001ea000c101936 */
[----:B------:R-:W-:Y:S05]  /*4b10*/  @!P2 BRA `(.L_x_158) ;  /* 0x000000000004a947 */ /* 0x000fea0003800000 */
[----:B------:R4:W5:Y:S02]  /*4b20*/  LDG.E.LTC128B R21, desc[UR54][R4.64+0x1e0] ;  /* 0x0001e03604157981 */ /* 0x000964000c1e1920 */
.L_x_158:
[----:B------:R-:W-:Y:S05]  /*4b30*/  BSYNC B1 ;  /* 0x0000000000017941 */ /* 0x000fea0003800000 */
.L_x_157:
[----:B-----5:R-:W-:Y:S01]  /*4b40*/  FMUL R3, R21, R88 ;  /* 0x0000005815037220 */ /* 0x020fe20000400000 */
[----:B------:R-:W-:Y:S01]  /*4b50*/  @P2 IMAD.MOV.U32 R2, RZ, RZ, R8 ;  /* 0x000000ffff022224 */ /* 0x000fe200078e0008 */
[----:B------:R-:W-:Y:S01]  /*4b60*/  ISETP.GT.AND P0, PT, R0, 0x8, P0 ;  /* 0x000000080000780c */ /* 0x000fe20000704270 */
[----:B------:R-:W-:Y:S01]  /*4b70*/  BSSY B1, `(.L_x_159) ;  /* 0x0000006000017945 */ /* 0x000fe20003800000 */
[----:B01----:R-:W-:Y:S01]  /*4b80*/  FFMA R7, R86, R23, R3 ;  /* 0x0000001756077223 */ /* 0x003fe20000000003 */
[----:B------:R-:W-:-:S05]  /*4b90*/  @P2 IMAD.MOV.U32 R3, RZ, RZ, R9 ;  /* 0x000000ffff032224 */ /* 0x000fca00078e0009 */
[----:B------:R0:W-:Y:S05]  /*4ba0*/  @P2 STG.E desc[UR54][R2.64+0x1e0], R7 ;  /* 0x0001e00702002986 */ /* 0x0001ea000c101936 */
[----:B------:R-:W-:Y:S05]  /*4bb0*/  @!P0 BRA `(.L_x_160) ;  /* 0x0000000000048947 */ /* 0x000fea0003800000 */
[----:B------:R1:W5:Y:S02]  /*4bc0*/  LDG.E.LTC128B R21, desc[UR54][R4.64+0x1e4] ;  /* 0x0001e43604157981 */ /* 0x000364000c1e1920 */
.L_x_160:
[----:B------:R-:W-:Y:S05]  /*4bd0*/  BSYNC B1 ;  /* 0x0000000000017941 */ /* 0x000fea0003800000 */
.L_x_159:
[----:B-----5:R-:W-:-:S04]  /*4be0*/  FMUL R0, R21, R88 ;  /* 0x0000005815007220 */ /* 0x020fc80000400000 */
[----:B------:R-:W-:Y:S01]  /*4bf0*/  FFMA R87, R87, R23, R0 ;  /* 0x0000001757577223 */ /* 0x000fe20000000000 */
[----:B------:R-:W-:Y:S06]  /*4c00*/  @!P0 BRA `(.L_x_161) ;  /* 0x0000000c00a08947 */ /* 0x000fec0003800000 */
[----:B------:R0:W-:Y:S01]  /*4c10*/  STG.E desc[UR54][R8.64+0x1e4], R87 ;  /* 0x0001e45708007986 */ /* 0x0001e2000c101936 */
[----:B------:R-:W-:Y:S05]  /*4c20*/  BRA `(.L_x_161) ;  /* 0x0000000c00987947 */ /* 0x000fea0003800000 */
.L_x_36:
[----:B------:R-:W-:Y:S01]  /*4c30*/  ULDC.64 UR4, c[0x0][0x5c0] ;  /* 0x0001700000047ab9 */ /* 0x000fe20000000a00 */
[----:B------:R-:W-:Y:S01]  /*4c40*/  ISETP.GT.AND P0, PT, R18, 0x1, PT ;  /* 0x000000011200780c */ /* 0x000fe20003f04270 */
[-C--:B------:R-:W-:Y:S01]  /*4c50*/  FMUL R25, R25, R23.reuse ;  /* 0x0000001719197220 */ /* 0x080fe20000400000 */
[----:B------:R-:W-:Y:S01]  /*4c60*/  LEA R2, P4, R102, UR4, 0x2 ;  /* 0x0000000466027c11 */ /* 0x000fe2000f8810ff */
[-C--:B------:R-:W-:Y:S01]  /*4c70*/  FMUL R27, R27, R23.reuse ;  /* 0x000000171b1b7220 */ /* 0x080fe20000400000 */
[----:B------:R-:W-:Y:S01]  /*4c80*/  ISETP.GT.AND P2, PT, R0, RZ, P0 ;  /* 0x000000ff0000720c */ /* 0x000fe20000744270 */
[-C--:B------:R-:W-:Y:S01]  /*4c90*/  FMUL R9, R28, R23.reuse ;  /* 0x000000171c097220 */ /* 0x080fe20000400000 */
[----:B------:R-:W-:Y:S01]  /*4ca0*/  LEA.HI.X R3, R102, UR5, R7, 0x2, P4 ;  /* 0x0000000566037c11 */ /* 0x000fe2000a0f1407 */
[-C--:B------:R-:W-:Y:S01]  /*4cb0*/  FMUL R7, R24, R23.reuse ;  /* 0x0000001718077220 */ /* 0x080fe20000400000 */
[----:B------:R-:W-:Y:S01]  /*4cc0*/  ISETP.GT.AND P3, PT, R0, 0x8, P3 ;  /* 0x000000080000780c */ /* 0x000fe20001f64270 */
[-C--:B------:R-:W-:Y:S01]  /*4cd0*/  FMUL R29, R29, R23.reuse ;  /* 0x000000171d1d7220 */ /* 0x080fe20000400000 */
[----:B------:R-:W-:Y:S01]  /*4ce0*/  SHF.L.U64.HI R5, R94, 0x2, R89 ;  /* 0x000000025e057819 */ /* 0x000fe20000010259 */
[-C--:B------:R-:W-:Y:S01]  /*4cf0*/  FMUL R31, R31, R23.reuse ;  /* 0x000000171f1f7220 */ /* 0x080fe20000400000 */
[----:B------:R0:W-:Y:S01]  /*4d00*/  @P1 STG.E desc[UR54][R2.64], R7 ;  /* 0x0000000702001986 */ /* 0x0001e2000c101936 */
[----:B------:R-:W-:Y:S01]  /*4d10*/  ISETP.GT.AND P0, PT, R0, 0x8, P0 ;  /* 0x000000080000780c */ /* 0x000fe20000704270 */
[-C--:B------:R-:W-:Y:S01]  /*4d20*/  FMUL R33, R33, R23.reuse ;  /* 0x0000001721217220 */ /* 0x080fe20000400000 */
[----:B------:R-:W-:Y:S01]  /*4d30*/  LEA R4, P1, R94, R2, 0x2 ;  /* 0x000000025e047211 */ /* 0x000fe200078210ff */
[-C--:B------:R-:W-:Y:S01]  /*4d40*/  FMUL R35, R35, R23.reuse ;  /* 0x0000001723237220 */ /* 0x080fe20000400000 */
[C---:B------:R-:W-:Y:S01]  /*4d50*/  ISETP.GT.AND P5, PT, R18.reuse, 0x8, PT ;  /* 0x000000081200780c */ /* 0x040fe20003fa4270 */
[----:B------:R-:W-:Y:S01]  /*4d60*/  @P2 STG.E desc[UR54][R2.64+0x4], R25 ;  /* 0x0000041902002986 */ /* 0x000fe2000c101936 */
[----:B------:R-:W-:Y:S01]  /*4d70*/  ISETP.GT.AND P4, PT, R18, 0x9, PT ;  /* 0x000000091200780c */ /* 0x000fe20003f84270 */
[----:B------:R-:W-:Y:S01]  /*4d80*/  IMAD.X R5, R5, 0x1, R3, P1 ;  /* 0x0000000105057824 */ /* 0x000fe200008e0603 */
[C---:B------:R-:W-:Y:S01]  /*4d90*/  ISETP.GT.AND P2, PT, R0.reuse, RZ, P5 ;  /* 0x000000ff0000720c */ /* 0x040fe20002f44270 */
[-C--:B------:R-:W-:Y:S01]  /*4da0*/  FMUL R37, R37, R23.reuse ;  /* 0x0000001725257220 */ /* 0x080fe20000400000 */
[----:B------:R-:W-:Y:S01]  /*4db0*/  ISETP.GT.AND P1, PT, R0, RZ, P4 ;  /* 0x000000ff0000720c */ /* 0x000fe20002724270 */
[-C--:B0-----:R-:W-:Y:S01]  /*4dc0*/  FMUL R7, R26, R23.reuse ;  /* 0x000000171a077220 */ /* 0x081fe20000400000 */
[----:B------:R-:W-:Y:S01]  /*4dd0*/  ISETP.GT.AND P4, PT, R0, 0x8, P4 ;  /* 0x000000080000780c */ /* 0x000fe20002784270 */
[-C--:B------:R-:W-:Y:S01]  /*4de0*/  FMUL R39, R39, R23.reuse ;  /* 0x0000001727277220 */ /* 0x080fe20000400000 */
[-C--:B------:R-:W-:Y:S01]  /*4df0*/  FMUL R41, R41, R23.reuse ;  /* 0x0000001729297220 */ /* 0x080fe20000400000 */
[-C--:B------:R-:W-:Y:S01]  /*4e00*/  FMUL R43, R43, R23.reuse ;  /* 0x000000172b2b7220 */ /* 0x080fe20000400000 */
[----:B------:R0:W-:Y:S01]  /*4e10*/  @P3 STG.E desc[UR54][R4.64], R7 ;  /* 0x0000000704003986 */ /* 0x0001e2000c101936 */
[----:B------:R-:W-:Y:S01]  /*4e20*/  ISETP.GT.AND P3, PT, R18, 0x11, PT ;  /* 0x000000111200780c */ /* 0x000fe20003f64270 */
[-C--:B------:R-:W-:Y:S01]  /*4e30*/  FMUL R45, R45, R23.reuse ;  /* 0x000000172d2d7220 */ /* 0x080fe20000400000 */
[-C--:B------:R-:W-:Y:S01]  /*4e40*/  FMUL R47, R47, R23.reuse ;  /* 0x000000172f2f7220 */ /* 0x080fe20000400000 */
[----:B------:R-:W-:Y:S01]  /*4e50*/  @P0 STG.E desc[UR54][R4.64+0x4], R27 ;  /* 0x0000041b04000986 */ /* 0x000fe2000c101936 */
[----:B------:R-:W-:Y:S01]  /*4e60*/  ISETP.GT.AND P0, PT, R0, 0x8, P5 ;  /* 0x000000080000780c */ /* 0x000fe20002f04270 */
[-C--:B------:R-:W-:Y:S01]  /*4e70*/  FMUL R49, R49, R23.reuse ;  /* 0x0000001731317220 */ /* 0x080fe20000400000 */
[----:B------:R-:W-:Y:S01]  /*4e80*/  ISETP.GT.AND P5, PT, R18, 0x10, PT ;  /* 0x000000101200780c */ /* 0x000fe20003fa4270 */
[----:B------:R1:W-:Y:S01]  /*4e90*/  @P2 STG.E desc[UR54][R2.64+0x20], R9 ;  /* 0x0000200902002986 */ /* 0x0003e2000c101936 */
[-C--:B------:R-:W-:Y:S01]  /*4ea0*/  FMUL R51, R51, R23.reuse ;  /* 0x0000001733337220 */ /* 0x080fe20000400000 */
[-C--:B------:R-:W-:Y:S01]  /*4eb0*/  FMUL R53, R53, R23.reuse ;  /* 0x0000001735357220 */ /* 0x080fe20000400000 */
[C---:B------:R-:W-:Y:S01]  /*4ec0*/  ISETP.GT.AND P2, PT, R0.reuse, RZ, P5 ;  /* 0x000000ff0000720c */ /* 0x040fe20002f44270 */
[----:B------:R-:W-:Y:S01]  /*4ed0*/  @P1 STG.E desc[UR54][R2.64+0x24], R29 ;  /* 0x0000241d02001986 */ /* 0x000fe2000c101936 */
[----:B------:R-:W-:Y:S01]  /*4ee0*/  ISETP.GT.AND P1, PT, R0, RZ, P3 ;  /* 0x000000ff0000720c */ /* 0x000fe20001f24270 */
[-C--:B0-----:R-:W-:Y:S01]  /*4ef0*/  FMUL R7, R30, R23.reuse ;  /* 0x000000171e077220 */ /* 0x081fe20000400000 */
[----:B------:R-:W-:Y:S01]  /*4f00*/  ISETP.GT.AND P3, PT, R0, 0x8, P3 ;  /* 0x000000080000780c */ /* 0x000fe20001f64270 */
[-C--:B------:R-:W-:Y:S01]  /*4f10*/  FMUL R55, R55, R23.reuse ;  /* 0x0000001737377220 */ /* 0x080fe20000400000 */
[-C--:B------:R-:W-:Y:S01]  /*4f20*/  FMUL R57, R57, R23.reuse ;  /* 0x0000001739397220 */ /* 0x080fe20000400000 */
[-C--:B------:R-:W-:Y:S01]  /*4f30*/  FMUL R59, R59, R23.reuse ;  /* 0x000000173b3b7220 */ /* 0x080fe20000400000 */
[----:B------:R0:W-:Y:S01]  /*4f40*/  @P0 STG.E desc[UR54][R4.64+0x20], R7 ;  /* 0x0000200704000986 */ /* 0x0001e2000c101936 */
[-C--:B-1----:R-:W-:Y:S01]  /*4f50*/  FMUL R9, R32, R23.reuse ;  /* 0x0000001720097220 */ /* 0x082fe20000400000 */
[----:B------:R-:W-:Y:S01]  /*4f60*/  ISETP.GT.AND P0, PT, R0, 0x8, P5 ;  /* 0x000000080000780c */ /* 0x000fe20002f04270 */
[-C--:B------:R-:W-:Y:S01]  /*4f70*/  FMUL R61, R61, R23.reuse ;  /* 0x000000173d3d7220 */ /* 0x080fe20000400000 */
[----:B------:R-:W-:Y:S01]  /*4f80*/  @P4 STG.E desc[UR54][R4.64+0x24], R31 ;  /* 0x0000241f04004986 */ /* 0x000fe2000c101936 */
[C---:B------:R-:W-:Y:S01]  /*4f90*/  ISETP.GT.AND P5, PT, R18.reuse, 0x18, PT ;  /* 0x000000181200780c */ /* 0x040fe20003fa4270 */
[-C--:B------:R-:W-:Y:S01]  /*4fa0*/  FMUL R63, R63, R23.reuse ;  /* 0x000000173f3f7220 */ /* 0x080fe20000400000 */
[----:B------:R-:W-:Y:S01]  /*4fb0*/  ISETP.GT.AND P4, PT, R18, 0x19, PT ;  /* 0x000000191200780c */ /* 0x000fe20003f84270 */
[----:B------:R1:W-:Y:S01]  /*4fc0*/  @P2 STG.E desc[UR54][R2.64+0x40], R9 ;  /* 0x0000400902002986 */ /* 0x0003e2000c101936 */
[C---:B------:R-:W-:Y:S01]  /*4fd0*/  ISETP.GT.AND P2, PT, R0.reuse, RZ, P5 ;  /* 0x000000ff0000720c */ /* 0x040fe20002f44270 */
[-C--:B------:R-:W-:Y:S01]  /*4fe0*/  FMUL R65, R65, R23.reuse ;  /* 0x0000001741417220 */ /* 0x080fe20000400000 */
[-C--:B------:R-:W-:Y:S01]  /*4ff0*/  FMUL R67, R67, R23.reuse ;  /* 0x0000001743437220 */ /* 0x080fe20000400000 */
        /* <DEDUP_REMOVED lines=29> */
[----:B------:R-:W-:Y:S01]  /*51d0*/  FMUL R87, R87, R23 ;  /* 0x0000001757577220 */ /* 0x000fe20000400000 */
[----:B------:R-:W-:Y:S01]  /*51e0*/  @P4 STG.E desc[UR54][R4.64+0x64], R39 ;  /* 0x0000642704004986 */ /* 0x000fe2000c101936 */
[----:B------:R-:W-:-:S02]  /*51f0*/  ISETP.GT.AND P5, PT, R18, 0x28, PT ;  /* 0x000000281200780c */ /* 0x000fc40003fa4270 */
[----:B------:R-:W-:Y:S01]  /*5200*/  ISETP.GT.AND P4, PT, R18, 0x29, PT ;  /* 0x000000291200780c */ /* 0x000fe20003f84270 */
[----:B------:R1:W-:Y:S01]  /*5210*/  @P2 STG.E desc[UR54][R2.64+0x80], R9 ;  /* 0x0000800902002986 */ /* 0x0003e2000c101936 */
[----:B------:R-:W-:-:S03]  /*5220*/  ISETP.GT.AND P2, PT, R0, RZ, P5 ;  /* 0x000000ff0000720c */ /* 0x000fc60002f44270 */
[----:B------:R-:W-:Y:S01]  /*5230*/  @P1 STG.E desc[UR54][R2.64+0x84], R41 ;  /* 0x0000842902001986 */ /* 0x000fe2000c101936 */
[----:B------:R-:W-:Y:S01]  /*5240*/  ISETP.GT.AND P1, PT, R0, RZ, P4 ;  /* 0x000000ff0000720c */ /* 0x000fe20002724270 */
[----:B0-----:R-:W-:Y:S01]  /*5250*/  FMUL R7, R42, R23 ;  /* 0x000000172a077220 */ /* 0x001fe20000400000 */
[----:B------:R-:W-:-:S04]  /*5260*/  ISETP.GT.AND P4, PT, R0, 0x8, P4 ;  /* 0x000000080000780c */ /* 0x000fc80002784270 */
[----:B------:R0:W-:Y:S01]  /*5270*/  @P0 STG.E desc[UR54][R4.64+0x80], R7 ;  /* 0x0000800704000986 */ /* 0x0001e2000c101936 */
[----:B-1----:R-:W-:Y:S01]  /*5280*/  FMUL R9, R44, R23 ;  /* 0x000000172c097220 */ /* 0x002fe20000400000 */
[----:B------:R-:W-:Y:S02]  /*5290*/  ISETP.GT.AND P0, PT, R0, 0x8, P5 ;  /* 0x000000080000780c */ /* 0x000fe40002f04270 */
[----:B------:R-:W-:Y:S01]  /*52a0*/  @P3 STG.E desc[UR54][R4.64+0x84], R43 ;  /* 0x0000842b04003986 */ /* 0x000fe2000c101936 */
[C---:B------:R-:W-:Y:S02]  /*52b0*/  ISETP.GT.AND P5, PT, R18.reuse, 0x30, PT ;  /* 0x000000301200780c */ /* 0x040fe40003fa4270 */
        /* <DEDUP_REMOVED lines=23> */
[----:B------:R-:W-:-:S03]  /*5430*/  ISETP.GT.AND P5, PT, R18, 0x40, PT ;  /* 0x000000401200780c */ /* 0x000fc60003fa4270 */
[----:B------:R1:W-:Y:S01]  /*5440*/  @P2 STG.E desc[UR54][R2.64+0xe0], R9 ;  /* 0x0000e00902002986 */ /* 0x0003e2000c101936 */
[----:B------:R-:W-:-:S03]  /*5450*/  ISETP.GT.AND P3, PT, R0, RZ, P5 ;  /* 0x000000ff0000720c */ /* 0x000fc60002f64270 */
[----:B------:R-:W-:Y:S01]  /*5460*/  @P1 STG.E desc[UR54][R2.64+0xe4], R53 ;  /* 0x0000e43502001986 */ /* 0x000fe2000c101936 */
[----:B------:R-:W-:Y:S01]  /*5470*/  ISETP.GT.AND P1, PT, R18, 0x41, PT ;  /* 0x000000411200780c */ /* 0x000fe20003f24270 */
[----:B0-----:R-:W-:-:S03]  /*5480*/  FMUL R7, R54, R23 ;  /* 0x0000001736077220 */ /* 0x001fc60000400000 */
[----:B------:R-:W-:Y:S02]  /*5490*/  ISETP.GT.AND P2, PT, R0, RZ, P1 ;  /* 0x000000ff0000720c */ /* 0x000fe40000f44270 */
[----:B------:R0:W-:Y:S01]  /*54a0*/  @P0 STG.E desc[UR54][R4.64+0xe0], R7 ;  /* 0x0000e00704000986 */ /* 0x0001e2000c101936 */
[-C--:B-1----:R-:W-:Y:S01]  /*54b0*/  FMUL R9, R56, R23.reuse ;  /* 0x0000001738097220 */ /* 0x082fe20000400000 */
[C---:B------:R-:W-:Y:S02]  /*54c0*/  ISETP.GT.AND P0, PT, R0.reuse, 0x8, P5 ;  /* 0x000000080000780c */ /* 0x040fe40002f04270 */
[----:B------:R-:W-:Y:S01]  /*54d0*/  @P4 STG.E desc[UR54][R4.64+0xe4], R55 ;  /* 0x0000e43704004986 */ /* 0x000fe2000c101936 */
[----:B------:R-:W-:Y:S02]  /*54e0*/  ISETP.GT.AND P1, PT, R0, 0x8, P1 ;  /* 0x000000080000780c */ /* 0x000fe40000f24270 */
[----:B------:R-:W-:Y:S01]  /*54f0*/  ISETP.GT.AND P5, PT, R18, 0x48, PT ;  /* 0x000000481200780c */ /* 0x000fe20003fa4270 */
[----:B------:R1:W-:Y:S03]  /*5500*/  @P3 STG.E desc[UR54][R2.64+0x100], R9 ;  /* 0x0001000902003986 */ /* 0x0003e6000c101936 */
[----:B------:R-:W-:Y:S01]  /*5510*/  ISETP.GT.AND P4, PT, R0, RZ, P5 ;  /* 0x000000ff0000720c */ /* 0x000fe20002f84270 */
[----:B------:R-:W-:Y:S01]  /*5520*/  @P2 STG.E desc[UR54][R2.64+0x104], R57 ;  /* 0x0001043902002986 */ /* 0x000fe2000c101936 */
[----:B------:R-:W-:Y:S01]  /*5530*/  ISETP.GT.AND P2, PT, R18, 0x49, PT ;  /* 0x000000491200780c */ /* 0x000fe20003f44270 */
[----:B0-----:R-:W-:-:S03]  /*5540*/  FMUL R7, R58, R23 ;  /* 0x000000173a077220 */ /* 0x001fc60000400000 */
[----:B------:R-:W-:Y:S02]  /*5550*/  ISETP.GT.AND P3, PT, R0, RZ, P2 ;  /* 0x000000ff0000720c */ /* 0x000fe40001764270 */
[----:B------:R0:W-:Y:S01]  /*5560*/  @P0 STG.E desc[UR54][R4.64+0x100], R7 ;  /* 0x0001000704000986 */ /* 0x0001e2000c101936 */
[----:B-1----:R-:W-:Y:S01]  /*5570*/  FMUL R9, R60, R23 ;  /* 0x000000173c097220 */ /* 0x002fe20000400000 */
[C---:B------:R-:W-:Y:S02]  /*5580*/  ISETP.GT.AND P2, PT, R0.reuse, 0x8, P2 ;  /* 0x000000080000780c */ /* 0x040fe40001744270 */
[----:B------:R-:W-:Y:S01]  /*5590*/  @P1 STG.E desc[UR54][R4.64+0x104], R59 ;  /* 0x0001043b04001986 */ /* 0x000fe2000c101936 */
[----:B------:R-:W-:Y:S02]  /*55a0*/  ISETP.GT.AND P1, PT, R0, 0x8, P5 ;  /* 0x000000080000780c */ /* 0x000fe40002f24270 */
[C---:B------:R-:W-:Y:S01]  /*55b0*/  ISETP.GT.AND P5, PT, R18.reuse, 0x50, PT ;  /* 0x000000501200780c */ /* 0x040fe20003fa4270 */
[----:B------:R1:W-:Y:S01]  /*55c0*/  @P4 STG.E desc[UR54][R2.64+0x120], R9 ;  /* 0x0001200902004986 */ /* 0x0003e2000c101936 */
[----:B------:R-:W-:-:S03]  /*55d0*/  ISETP.GT.AND P0, PT, R18, 0x51, PT ;  /* 0x000000511200780c */ /* 0x000fc60003f04270 */
[----:B------:R-:W-:Y:S01]  /*55e0*/  @P3 STG.E desc[UR54][R2.64+0x124], R61 ;  /* 0x0001243d02003986 */ /* 0x000fe2000c101936 */
[----:B------:R-:W-:Y:S01]  /*55f0*/  ISETP.GT.AND P3, PT, R0, RZ, P5 ;  /* 0x000000ff0000720c */ /* 0x000fe20002f64270 */
[-C--:B0-----:R-:W-:Y:S01]  /*5600*/  FMUL R7, R62, R23.reuse ;  /* 0x000000173e077220 */ /* 0x081fe20000400000 */
[C---:B------:R-:W-:Y:S02]  /*5610*/  ISETP.GT.AND P4, PT, R0.reuse, RZ, P0 ;  /* 0x000000ff0000720c */ /* 0x040fe40000784270 */
[----:B------:R-:W-:Y:S02]  /*5620*/  ISETP.GT.AND P0, PT, R0, 0x8, P0 ;  /* 0x000000080000780c */ /* 0x000fe40000704270 */
[----:B------:R0:W-:Y:S01]  /*5630*/  @P1 STG.E desc[UR54][R4.64+0x120], R7 ;  /* 0x0001200704001986 */ /* 0x0001e2000c101936 */
[----:B-1----:R-:W-:Y:S01]  /*5640*/  FMUL R9, R64, R23 ;  /* 0x0000001740097220 */ /* 0x002fe20000400000 */
[----:B------:R-:W-:Y:S02]  /*5650*/  ISETP.GT.AND P1, PT, R0, 0x8, P5 ;  /* 0x000000080000780c */ /* 0x000fe40002f24270 */
[----:B------:R-:W-:Y:S01]  /*5660*/  @P2 STG.E desc[UR54][R4.64+0x124], R63 ;  /* 0x0001243f04002986 */ /* 0x000fe2000c101936 */
[----:B------:R-:W-:-:S03]  /*5670*/  ISETP.GT.AND P2, PT, R18, 0x58, PT ;  /* 0x000000581200780c */ /* 0x000fc60003f44270 */
[----:B------:R1:W-:Y:S01]  /*5680*/  @P3 STG.E desc[UR54][R2.64+0x140], R9 ;  /* 0x0001400902003986 */ /* 0x0003e2000c101936 */
[----:B------:R-:W-:Y:S02]  /*5690*/  ISETP.GT.AND P3, PT, R18, 0x59, PT ;  /* 0x000000591200780c */ /* 0x000fe40003f64270 */
[C---:B------:R-:W-:Y:S01]  /*56a0*/  ISETP.GT.AND P5, PT, R0.reuse, RZ, P2 ;  /* 0x000000ff0000720c */ /* 0x040fe200017a4270 */
[----:B------:R-:W-:Y:S01]  /*56b0*/  @P4 STG.E desc[UR54][R2.64+0x144], R65 ;  /* 0x0001444102004986 */ /* 0x000fe2000c101936 */
[----:B------:R-:W-:Y:S01]  /*56c0*/  ISETP.GT.AND P4, PT, R0, RZ, P3 ;  /* 0x000000ff0000720c */ /* 0x000fe20001f84270 */
[-C--:B0-----:R-:W-:Y:S01]  /*56d0*/  FMUL R7, R66, R23.reuse ;  /* 0x0000001742077220 */ /* 0x081fe20000400000 */
[C---:B------:R-:W-:Y:S02]  /*56e0*/  ISETP.GT.AND P2, PT, R0.reuse, 0x8, P2 ;  /* 0x000000080000780c */ /* 0x040fe40001744270 */
[----:B------:R-:W-:Y:S02]  /*56f0*/  ISETP.GT.AND P3, PT, R0, 0x8, P3 ;  /* 0x000000080000780c */ /* 0x000fe40001f64270 */
[----:B------:R0:W-:Y:S01]  /*5700*/  @P1 STG.E desc[UR54][R4.64+0x140], R7 ;  /* 0x0001400704001986 */ /* 0x0001e2000c101936 */
[----:B-1----:R-:W-:Y:S01]  /*5710*/  FMUL R9, R68, R23 ;  /* 0x0000001744097220 */ /* 0x002fe20000400000 */
[----:B------:R-:W-:-:S02]  /*5720*/  ISETP.GT.AND P1, PT, R18, 0x61, PT ;  /* 0x000000611200780c */ /* 0x000fc40003f24270 */
[----:B------:R-:W-:Y:S01]  /*5730*/  @P0 STG.E desc[UR54][R4.64+0x144], R67 ;  /* 0x0001444304000986 */ /* 0x000fe2000c101936 */
[----:B------:R-:W-:-:S03]  /*5740*/  ISETP.GT.AND P0, PT, R18, 0x60, PT ;  /* 0x000000601200780c */ /* 0x000fc60003f04270 */
[----:B------:R1:W-:Y:S01]  /*5750*/  @P5 STG.E desc[UR54][R2.64+0x160], R9 ;  /* 0x0001600902005986 */ /* 0x0003e2000c101936 */
[C---:B------:R-:W-:Y:S02]  /*5760*/  ISETP.GT.AND P5, PT, R0.reuse, RZ, P0 ;  /* 0x000000ff0000720c */ /* 0x040fe400007a4270 */
[C---:B------:R-:W-:Y:S01]  /*5770*/  ISETP.GT.AND P0, PT, R0.reuse, 0x8, P0 ;  /* 0x000000080000780c */ /* 0x040fe20000704270 */
[----:B------:R-:W-:Y:S01]  /*5780*/  @P4 STG.E desc[UR54][R2.64+0x164], R69 ;  /* 0x0001644502004986 */ /* 0x000fe2000c101936 */
[----:B------:R-:W-:Y:S01]  /*5790*/  ISETP.GT.AND P4, PT, R0, RZ, P1 ;  /* 0x000000ff0000720c */ /* 0x000fe20000f84270 */
[----:B0-----:R-:W-:Y:S01]  /*57a0*/  FMUL R7, R70, R23 ;  /* 0x0000001746077220 */ /* 0x001fe20000400000 */
[----:B------:R-:W-:-:S04]  /*57b0*/  ISETP.GT.AND P1, PT, R0, 0x8, P1 ;  /* 0x000000080000780c */ /* 0x000fc80000f24270 */
[----:B------:R0:W-:Y:S01]  /*57c0*/  @P2 STG.E desc[UR54][R4.64+0x160], R7 ;  /* 0x0001600704002986 */ /* 0x0001e2000c101936 */
[----:B-1----:R-:W-:Y:S01]  /*57d0*/  FMUL R9, R72, R23 ;  /* 0x0000001748097220 */ /* 0x002fe20000400000 */
[C---:B------:R-:W-:Y:S02]  /*57e0*/  ISETP.GT.AND P2, PT, R18.reuse, 0x68, PT ;  /* 0x000000681200780c */ /* 0x040fe40003f44270 */
        /* <DEDUP_REMOVED lines=33> */
[----:B------:R-:W-:Y:S01]  /*5a00*/  @P0 STG.E desc[UR54][R4.64+0x1c0], R7 ;  /* 0x0001c00704000986 */ /* 0x000fe2000c101936 */
[----:B-1----:R-:W-:-:S03]  /*5a10*/  FMUL R9, R84, R23 ;  /* 0x0000001754097220 */ /* 0x002fc60000400000 */
[----:B------:R-:W-:Y:S04]  /*5a20*/  @P1 STG.E desc[UR54][R4.64+0x1c4], R83 ;  /* 0x0001c45304001986 */ /* 0x000fe8000c101936 */
[----:B------:R-:W-:Y:S04]  /*5a30*/  @P4 STG.E desc[UR54][R2.64+0x1e0], R9 ;  /* 0x0001e00902004986 */ /* 0x000fe8000c101936 */
[----:B------:R0:W-:Y:S02]  /*5a40*/  @P5 STG.E desc[UR54][R2.64+0x1e4], R85 ;  /* 0x0001e45502005986 */ /* 0x0001e4000c101936 */
[----:B0-----:R-:W-:-:S02]  /*5a50*/  @P2 IMAD.MOV.U32 R2, RZ, RZ, R4 ;  /* 0x000000ffff022224 */ /* 0x001fc400078e0004 */
[----:B------:R-:W-:-:S05]  /*5a60*/  @P2 IMAD.MOV.U32 R3, RZ, RZ, R5 ;  /* 0x000000ffff032224 */ /* 0x000fca00078e0005 */
[----:B------:R0:W-:Y:S04]  /*5a70*/  @P2 STG.E desc[UR54][R2.64+0x1e0], R11 ;  /* 0x0001e00b02002986 */ /* 0x0001e8000c101936 */
[----:B------:R0:W-:Y:S02]  /*5a80*/  @P3 STG.E desc[UR54][R4.64+0x1e4], R87 ;  /* 0x0001e45704003986 */ /* 0x0001e4000c101936 */
.L_x_161:
[----:B------:R-:W-:Y:S05]  /*5a90*/  BSYNC B0 ;  /* 0x0000000000007941 */ /* 0x000fea0003800000 */
.L_x_35:
[----:B0-----:R-:W-:Y:S01]  /*5aa0*/  IMAD.U32 R2, RZ, RZ, UR52 ;  /* 0x00000034ff027e24 */ /* 0x001fe2000f8e00ff */
[----:B------:R-:W-:Y:S01]  /*5ab0*/  ULDC.64 UR4, c[0x0][0x650] ;  /* 0x0001940000047ab9 */ /* 0x000fe20000000a00 */
[----:B------:R-:W-:Y:S01]  /*5ac0*/  IMAD.U32 R3, RZ, RZ, UR53 ;  /* 0x00000035ff037e24 */ /* 0x000fe2000f8e00ff */
[----:B------:R0:W-:Y:S01]  /*5ad0*/  SYNCS.ARRIVE.TRANS64.A1T0 RZ, [R97+UR50], RZ ;  /* 0x000000ff61ff79a7 */ /* 0x0001e20008100032 */
[----:B------:R-:W-:Y:S01]  /*5ae0*/  PRMT R0, RZ, 0x7610, R0 ;  /* 0x00007610ff007816 */ /* 0x000fe20000000000 */
[----:B------:R-:W-:Y:S01]  /*5af0*/  IMAD.MOV.U32 R18, RZ, RZ, -0x1 ;  /* 0xffffffffff127424 */ /* 0x000fe200078e00ff */
[----:B------:R-:W-:Y:S01]  /*5b00*/  LEA R16, P0, R2, R16, 0x1 ;  /* 0x0000001002107211 */ /* 0x000fe200078008ff */
[----:B------:R-:W-:Y:S02]  /*5b10*/  IMAD.MOV.U32 R2, RZ, RZ, -0x1 ;  /* 0xffffffffff027424 */ /* 0x000fe400078e00ff */
[----:B------:R-:W-:Y:S01]  /*5b20*/  IMAD.MOV.U32 R19, RZ, RZ, -0x1 ;  /* 0xffffffffff137424 */ /* 0x000fe200078e00ff */
[----:B------:R-:W-:-:S02]  /*5b30*/  IADD3.X R17, R17, UR41, RZ, P0, !PT ;  /* 0x0000002911117c10 */ /* 0x000fc400087fe4ff */
[----:B------:R-:W-:-:S04]  /*5b40*/  ISETP.GE.U32.AND P0, PT, R16, UR4, PT ;  /* 0x0000000410007c0c */ /* 0x000fc8000bf06070 */
[----:B------:R-:W-:-:S13]  /*5b50*/  ISETP.GE.U32.AND.EX P0, PT, R17, UR5, PT, P0 ;  /* 0x0000000511007c0c */ /* 0x000fda000bf06100 */
[----:B0-----:R-:W-:Y:S05]  /*5b60*/  @P0 BRA `(.L_x_162) ;  /* 0x0000000400700947 */ /* 0x001fea0003800000 */
[----:B------:R-:W0:Y:S01]  /*5b70*/  S2UR UR7, SR_CTAID.X ;  /* 0x00000000000779c3 */ /* 0x000e220000002500 */
[----:B------:R-:W-:Y:S01]  /*5b80*/  ULDC.64 UR4, c[0x0][0x628] ;  /* 0x00018a0000047ab9 */ /* 0x000fe20000000a00 */
[----:B------:R-:W-:Y:S01]  /*5b90*/  ULDC UR6, c[0x0][0x150] ;  /* 0x0000540000067ab9 */ /* 0x000fe20000000800 */
[----:B------:R-:W-:Y:S01]  /*5ba0*/  ISETP.NE.U32.AND P0, PT, RZ, UR4, PT ;  /* 0x00000004ff007c0c */ /* 0x000fe2000bf05070 */
[----:B------:R-:W-:Y:S01]  /*5bb0*/  ULDC UR15, c[0x0][0x630] ;  /* 0x00018c00000f7ab9 */ /* 0x000fe20000000800 */
[C---:B------:R-:W-:Y:S02]  /*5bc0*/  R2UR UR17, R16.reuse ;  /* 0x00000000101172ca */ /* 0x040fe400000e0000 */
[----:B------:R-:W-:Y:S01]  /*5bd0*/  ISETP.NE.AND.EX P0, PT, RZ, UR5, PT, P0 ;  /* 0x00000005ff007c0c */ /* 0x000fe2000bf05300 */
[----:B------:R-:W1:Y:S01]  /*5be0*/  S2UR UR16, SR_CTAID.Y ;  /* 0x00000000001079c3 */ /* 0x000e620000002600 */
[----:B------:R-:W-:Y:S02]  /*5bf0*/  R2UR UR12, R16 ;  /* 0x00000000100c72ca */ /* 0x000fe400000e0000 */
[----:B------:R-:W-:-:S02]  /*5c00*/  R2UR UR13, R17 ;  /* 0x00000000110d72ca */ /* 0x000fc400000e0000 */
[----:B0-----:R-:W-:-:S05]  /*5c10*/  I2FP.F32.U32 R0, UR7 ;  /* 0x0000000700007c45 */ /* 0x001fca0008201000 */
[----:B------:R-:W-:Y:S01]  /*5c20*/  FMUL R0, R0, UR6 ;  /* 0x0000000600007c20 */ /* 0x000fe20008400000 */
[----:B------:R-:W-:Y:S01]  /*5c30*/  ULDC UR6, c[0x0][0x154] ;  /* 0x0000550000067ab9 */ /* 0x000fe20000000800 */
[----:B-1----:R-:W-:-:S04]  /*5c40*/  I2FP.F32.U32 R2, UR16 ;  /* 0x0000001000027c45 */ /* 0x002fc80008201000 */
[----:B------:R-:W0:Y:S01]  /*5c50*/  F2I.U32.TRUNC.NTZ R0, R0 ;  /* 0x0000000000007305 */ /* 0x000e22000020f000 */
[----:B------:R-:W-:Y:S01]  /*5c60*/  FMUL R2, R2, UR6 ;  /* 0x0000000602027c20 */ /* 0x000fe20008400000 */
[----:B------:R-:W-:Y:S06]  /*5c70*/  @!P0 BRA `(.L_x_163) ;  /* 0x0000000000308947 */ /* 0x000fec0003800000 */
        /* <DEDUP_REMOVED lines=12> */
.L_x_163:
[----:B------:R-:W-:Y:S01]  /*5d40*/  USHF.R.U64 UR6, UR12, UR15, UR13 ;  /* 0x0000000f0c067299 */ /* 0x000fe2000800120d */
[----:B------:R-:W-:Y:S01]  /*5d50*/  R2UR UR5, R17 ;  /* 0x00000000110572ca */ /* 0x000fe200000e0000 */
[----:B------:R-:W-:Y:S01]  /*5d60*/  USHF.R.U32.HI UR4, URZ, UR15, UR13 ;  /* 0x0000000f3f047299 */ /* 0x000fe2000801160d */
[----:B------:R-:W1:Y:S01]  /*5d70*/  F2I.U32.TRUNC.NTZ R2, R2 ;  /* 0x0000000200027305 */ /* 0x000e62000020f000 */
[----:B------:R-:W-:Y:S01]  /*5d80*/  UIADD3 UR9, UP0, URZ, -UR6, URZ ;  /* 0x800000063f097290 */ /* 0x000fe2000ff1e03f */
[----:B------:R-:W-:Y:S01]  /*5d90*/  ULDC.64 UR10, c[0x0][0x620] ;  /* 0x00018800000a7ab9 */ /* 0x000fe20000000a00 */
[----:B------:R-:W-:Y:S02]  /*5da0*/  ULDC UR14, c[0x0][0x608] ;  /* 0x00018200000e7ab9 */ /* 0x000fe40000000800 */
[----:B------:R-:W-:Y:S01]  /*5db0*/  UIADD3.X UR4, URZ, ~UR4, URZ, UP0, !UPT ;  /* 0x800000043f047290 */ /* 0x000fe200087fe43f */
[----:B------:R-:W-:Y:S01]  /*5dc0*/  ULDC UR15, c[0x0][0x658] ;  /* 0x00019600000f7ab9 */ /* 0x000fe20000000800 */
[----:B------:R-:W-:-:S02]  /*5dd0*/  ULDC UR12, c[0x0][0x144] ;  /* 0x00005100000c7ab9 */ /* 0x000fc40000000800 */
[----:B------:R-:W-:Y:S01]  /*5de0*/  UIMAD UR8, UR4, UR10, URZ ;  /* 0x0000000a040872a4 */ /* 0x000fe2000f8e023f */
[----:B------:R-:W-:Y:S02]  /*5df0*/  ULDC UR22, c[0x0][0x148] ;  /* 0x0000520000167ab9 */ /* 0x000fe40000000800 */
[----:B------:R-:W-:Y:S01]  /*5e00*/  UMOV UR4, UR17 ;  /* 0x0000001100047c82 */ /* 0x000fe20008000000 */
[----:B------:R-:W-:Y:S02]  /*5e10*/  UIMAD UR8, UR9, UR11, UR8 ;  /* 0x0000000b090872a4 */ /* 0x000fe4000f8e0208 */
[----:B------:R-:W-:Y:S01]  /*5e20*/  UIMAD.WIDE.U32 UR4, UR9, UR10, UR4 ;  /* 0x0000000a090472a5 */ /* 0x000fe2000f8e0004 */
[----:B0-----:R-:W-:Y:S01]  /*5e30*/  R2UR UR9, R0 ;  /* 0x00000000000972ca */ /* 0x001fe200000e0000 */
[----:B------:R-:W-:Y:S01]  /*5e40*/  ULDC UR20, c[0x0][0x648] ;  /* 0x0001920000147ab9 */ /* 0x000fe20000000800 */
[----:B-1----:R-:W-:Y:S01]  /*5e50*/  R2UR UR13, R2 ;  /* 0x00000000020d72ca */ /* 0x002fe200000e0000 */
[----:B------:R-:W-:Y:S01]  /*5e60*/  UIADD3 UR8, UR5, UR8, URZ ;  /* 0x0000000805087290 */ /* 0x000fe2000fffe03f */
[----:B------:R-:W-:-:S02]  /*5e70*/  ULDC UR21, c[0x0][0x638] ;  /* 0x00018e0000157ab9 */ /* 0x000fc40000000800 */
[----:B------:R-:W-:Y:S02]  /*5e80*/  ULDC UR5, c[0x0][0x618] ;  /* 0x0001860000057ab9 */ /* 0x000fe40000000800 */
[----:B------:R-:W-:Y:S02]  /*5e90*/  USHF.R.U64 UR10, UR4, UR5, UR8 ;  /* 0x00000005040a7299 */ /* 0x000fe40008001208 */
[----:B------:R-:W-:-:S03]  /*5ea0*/  USHF.R.U32.HI UR8, URZ, UR5, UR8 ;  /* 0x000000053f087299 */ /* 0x000fc60008011608 */
[----:B------:R-:W-:Y:S01]  /*5eb0*/  ULDC.64 UR4, c[0x0][0x640] ;  /* 0x0001900000047ab9 */ /* 0x000fe20000000a00 */
[----:B------:R-:W-:Y:S01]  /*5ec0*/  USHF.R.U64 UR11, UR10, UR14, UR8 ;  /* 0x0000000e0a0b7299 */ /* 0x000fe20008001208 */
[----:B------:R-:W-:Y:S01]  /*5ed0*/  ISETP.NE.U32.AND P0, PT, RZ, UR4, PT ;  /* 0x00000004ff007c0c */ /* 0x000fe2000bf05070 */
[----:B------:R-:W-:Y:S02]  /*5ee0*/  USHF.R.U32.HI UR8, URZ, UR14, UR8 ;  /* 0x0000000e3f087299 */ /* 0x000fe40008011608 */
[----:B------:R-:W-:Y:S01]  /*5ef0*/  UIADD3 UR9, -UR9, URZ, URZ ;  /* 0x0000003f09097290 */ /* 0x000fe2000fffe13f */
[----:B------:R-:W-:Y:S01]  /*5f00*/  ISETP.NE.AND.EX P0, PT, RZ, UR5, PT, P0 ;  /* 0x00000005ff007c0c */ /* 0x000fe2000bf05300 */
[----:B------:R-:W-:Y:S02]  /*5f10*/  USHF.R.U64 UR17, UR11, UR15, UR8 ;  /* 0x0000000f0b117299 */ /* 0x000fe40008001208 */
[----:B------:R-:W-:Y:S02]  /*5f20*/  UIADD3 UR18, -UR13, URZ, URZ ;  /* 0x0000003f0d127290 */ /* 0x000fe4000fffe13f */
[----:B------:R-:W-:-:S02]  /*5f30*/  USHF.R.U32.HI UR15, URZ, UR15, UR8 ;  /* 0x0000000f3f0f7299 */ /* 0x000fc40008011608 */
[----:B------:R-:W-:Y:S01]  /*5f40*/  UIMAD UR19, UR12, UR9, UR7 ;  /* 0x000000090c1372a4 */ /* 0x000fe2000f8e0207 */
[----:B------:R-:W-:-:S05]  /*5f50*/  UMOV UR14, UR17 ;  /* 0x00000011000e7c82 */ /* 0x000fca0008000000 */
[----:B------:R-:W-:Y:S06]  /*5f60*/  @!P0 BRA `(.L_x_164) ;  /* 0x0000000000288947 */ /* 0x000fec0003800000 */
        /* <DEDUP_REMOVED lines=10> */
.L_x_164:
[----:B------:R-:W-:Y:S01]  /*6010*/  UISETP.NE.AND UP0, UPT, UR38, URZ, UPT ;  /* 0x0000003f2600728c */ /* 0x000fe2000bf05270 */
[----:B------:R-:W-:Y:S01]  /*6020*/  IMAD.MOV.U32 R0, RZ, RZ, 0x1 ;  /* 0x00000001ff007424 */ /* 0x000fe200078e00ff */
[----:B------:R-:W-:Y:S01]  /*6030*/  USHF.R.U64 UR5, UR14, UR20, UR15 ;  /* 0x000000140e057299 */ /* 0x000fe2000800120f */
[----:B------:R-:W-:Y:S01]  /*6040*/  IMAD.U32 R19, RZ, RZ, UR6 ;  /* 0x00000006ff137e24 */ /* 0x000fe2000f8e00ff */
[----:B------:R-:W-:Y:S02]  /*6050*/  ULOP3.LUT UR4, UR11, UR47, URZ, 0xc0, !UPT ;  /* 0x0000002f0b047292 */ /* 0x000fe4000f8ec03f */
[----:B------:R-:W-:Y:S02]  /*6060*/  UIADD3 UR7, -UR5, URZ, URZ ;  /* 0x0000003f05077290 */ /* 0x000fe4000fffe13f */
[----:B------:R-:W-:Y:S02]  /*6070*/  UIMAD UR4, UR44, UR5, UR4 ;  /* 0x000000052c0472a4 */ /* 0x000fe4000f8e0204 */
[----:B------:R-:W-:-:S02]  /*6080*/  ULOP3.LUT UR10, UR10, UR43, URZ, 0xc0, !UPT ;  /* 0x0000002b0a0a7292 */ /* 0x000fc4000f8ec03f */
[----:B------:R-:W-:Y:S02]  /*6090*/  @UP0 UIMAD UR19, UR22, UR18, UR16 ;  /* 0x00000012161302a4 */ /* 0x000fe4000f8e0210 */
[----:B------:R-:W-:Y:S01]  /*60a0*/  UIMAD UR5, UR7, UR21, UR17 ;  /* 0x00000015070572a4 */ /* 0x000fe2000f8e0211 */
[----:B------:R-:W-:Y:S02]  /*60b0*/  ULDC UR8, c[0x0][0x600] ;  /* 0x0001800000087ab9 */ /* 0x000fe40000000800 */
[----:B------:R-:W-:Y:S01]  /*60c0*/  ULDC UR7, c[0x0][0x610] ;  /* 0x0001840000077ab9 */ /* 0x000fe20000000800 */
[----:B------:R-:W-:Y:S02]  /*60d0*/  UIMAD UR5, UR5, UR8, UR10 ;  /* 0x00000008050572a4 */ /* 0x000fe4000f8e020a */
[----:B------:R-:W-:-:S04]  /*60e0*/  UIMAD UR4, UR4, UR7, UR19 ;  /* 0x00000007040472a4 */ /* 0x000fc8000f8e0213 */
[----:B------:R-:W-:Y:S02]  /*60f0*/  USEL UR7, UR5, UR4, !UP0 ;  /* 0x0000000405077287 */ /* 0x000fe4000c000000 */
[----:B------:R-:W-:-:S04]  /*6100*/  USEL UR4, UR4, UR5, !UP0 ;  /* 0x0000000504047287 */ /* 0x000fc8000c000000 */
[----:B------:R-:W-:Y:S02]  /*6110*/  IMAD.U32 R2, RZ, RZ, UR7 ;  /* 0x00000007ff027e24 */ /* 0x000fe4000f8e00ff */
[----:B------:R-:W-:-:S07]  /*6120*/  IMAD.U32 R18, RZ, RZ, UR4 ;  /* 0x00000004ff127e24 */ /* 0x000fce000f8e00ff */
.L_x_162:
[----:B------:R-:W-:Y:S01]  /*6130*/  UIADD3 UR45, UR36, UR45, URZ ;  /* 0x0000002d242d7290 */ /* 0x000fe2000fffe03f */
[----:B------:R-:W-:Y:S02]  /*6140*/  LOP3.LUT P0, RZ, R0, 0xff, RZ, 0xc0, !PT ;  /* 0x000000ff00ff7812 */ /* 0x000fe4000780c0ff */
[----:B------:R-:W-:Y:S01]  /*6150*/  LOP3.LUT R100, R100, 0x1, RZ, 0x3c, !PT ;  /* 0x0000000164647812 */ /* 0x000fe200078e3cff */
[----:B------:R-:W-:Y:S02]  /*6160*/  USHF.R.U32.HI UR4, URZ, 0x2, UR45 ;  /* 0x000000023f047899 */ /* 0x000fe4000801162d */
[----:B------:R-:W-:Y:S02]  /*6170*/  UISETP.GT.U32.AND UP0, UPT, UR45, 0x3, UPT ;  /* 0x000000032d00788c */ /* 0x000fe4000bf04070 */
[----:B------:R-:W-:Y:S02]  /*6180*/  ULOP3.LUT UR4, UR4, 0x1, URZ, 0xc0, !UPT ;  /* 0x0000000104047892 */ /* 0x000fe4000f8ec03f */
[----:B------:R-:W-:-:S02]  /*6190*/  UISETP.LT.U32.AND UP0, UPT, UR36, 0x4, UP0 ;  /* 0x000000042400788c */ /* 0x000fc40008701070 */
[----:B------:R-:W-:Y:S02]  /*61a0*/  UISETP.NE.U32.AND UP1, UPT, UR4, 0x1, UPT ;  /* 0x000000010400788c */ /* 0x000fe4000bf25070 */
[----:B------:R-:W-:Y:S02]  /*61b0*/  USEL UR5, URZ, 0x1, !UP0 ;  /* 0x000000013f057887 */ /* 0x000fe4000c000000 */
[----:B------:R-:W-:Y:S02]  /*61c0*/  UISETP.GT.U32.AND UP1, UPT, UR36, 0x3, !UP1 ;  /* 0x000000032400788c */ /* 0x000fe4000cf24070 */
[----:B------:R-:W-:Y:S02]  /*61d0*/  ULOP3.LUT UR45, UR45, 0x3, URZ, 0xc0, !UPT ;  /* 0x000000032d2d7892 */ /* 0x000fe4000f8ec03f */
[----:B------:R-:W-:-:S04]  /*61e0*/  USEL UR4, URZ, 0x1, !UP1 ;  /* 0x000000013f047887 */ /* 0x000fc8000c800000 */
[----:B------:R-:W-:Y:S01]  /*61f0*/  ULOP3.LUT UR48, UR4, UR48, UR5, 0x96, !UPT ;  /* 0x0000003004307292 */ /* 0x000fe2000f8e9605 */
[----:B------:R-:W-:Y:S11]  /*6200*/  @P0 BRA `(.L_x_165) ;  /* 0xffffffb400780947 */ /* 0x000ff6000383ffff */
[----:B------:R-:W-:Y:S05]  /*6210*/  EXIT ;  /* 0x000000000000794d */ /* 0x000fea0003800000 */
.L_x_16:
[----:B------:R-:W-:-:S08]  /*6220*/  ISETP.NE.AND P0, PT, RZ, UR6, PT ;  /* 0x00000006ff007c0c */ /* 0x000fd0000bf05270 */
[----:B-----5:R-:W0:-:S00]  /*6230*/  USETMAXREG.DEALLOC.CTAPOOL 0x28 ;  /* 0x00000028000079c8 */ /* 0x020e0000080e0500 */
[----:B------:R-:W-:Y:S05]  /*6240*/  @P0 EXIT ;  /* 0x000000000000094d */ /* 0x000fea0003800000 */
[----:B0-----:R-:W-:Y:S01]  /*6250*/  LOP3.LUT P0, RZ, R0, 0xff, RZ, 0xc0, !PT ;  /* 0x000000ff00ff7812 */ /* 0x001fe2000780c0ff */
[----:B------:R-:W-:Y:S02]  /*6260*/  IMAD.MOV.U32 R8, RZ, RZ, 0x1 ;  /* 0x00000001ff087424 */ /* 0x000fe400078e00ff */
[----:B------:R-:W-:-:S10]  /*6270*/  IMAD.MOV.U32 R0, RZ, RZ, RZ ;  /* 0x000000ffff007224 */ /* 0x000fd400078e00ff */
[----:B------:R-:W-:Y:S05]  /*6280*/  @!P0 BRA `(.L_x_166) ;  /* 0x0000000c00648947 */ /* 0x000fea0003800000 */
[----:B------:R-:W0:Y:S01]  /*6290*/  S2UR UR8, SR_CgaCtaId ;  /* 0x00000000000879c3 */ /* 0x000e220000008800 */
[----:B------:R-:W-:Y:S01]  /*62a0*/  LOP3.LUT P0, RZ, R3, 0x1f, RZ, 0xc0, !PT ;  /* 0x0000001f03ff7812 */ /* 0x000fe2000780c0ff */
[----:B------:R-:W-:Y:S01]  /*62b0*/  ULDC UR5, c[0x0][0x658] ;  /* 0x0001960000057ab9 */ /* 0x000fe20000000800 */
[----:B------:R-:W-:Y:S01]  /*62c0*/  UMOV UR6, 0xffffffff ;  /* 0xffffffff00067882 */ /* 0x000fe20000000000 */
[----:B------:R-:W-:Y:S01]  /*62d0*/  BSSY B0, `(.L_x_166) ;  /* 0x00000d4000007945 */ /* 0x000fe20003800000 */
[----:B------:R-:W-:Y:S01]  /*62e0*/  USHF.L.U32 UR6, UR6, UR5, URZ ;  /* 0x0000000506067299 */ /* 0x000fe2000800063f */
[C---:B------:R-:W-:Y:S01]  /*62f0*/  ISETP.NE.AND P3, PT, R4.reuse, RZ, PT ;  /* 0x000000ff0400720c */ /* 0x040fe20003f65270 */
[----:B------:R-:W-:Y:S01]  /*6300*/  IMAD.MOV.U32 R10, RZ, RZ, 0x1 ;  /* 0x00000001ff0a7424 */ /* 0x000fe200078e00ff */
[----:B------:R-:W-:Y:S01]  /*6310*/  ISETP.NE.OR P0, PT, R4, RZ, !P0 ;  /* 0x000000ff0400720c */ /* 0x000fe20004705670 */
[----:B------:R-:W-:Y:S01]  /*6320*/  IMAD.MOV.U32 R8, RZ, RZ, 0x1 ;  /* 0x00000001ff087424 */ /* 0x000fe200078e00ff */
[----:B------:R-:W-:Y:S01]  /*6330*/  ULDC UR4, c[0x0][0x600] ;  /* 0x0001800000047ab9 */ /* 0x000fe20000000800 */
[----:B------:R-:W-:Y:S01]  /*6340*/  IMAD.MOV.U32 R0, RZ, RZ, RZ ;  /* 0x000000ffff007224 */ /* 0x000fe200078e00ff */
[----:B------:R-:W-:Y:S01]  /*6350*/  UMOV UR7, 0x1 ;  /* 0x0000000100077882 */ /* 0x000fe20000000000 */
[----:B------:R-:W-:-:S02]  /*6360*/  UIADD3 UR21, UR37, 0x1, URZ ;  /* 0x0000000125157890 */ /* 0x000fc4000fffe03f */
[----:B------:R-:W-:Y:S02]  /*6370*/  ULOP3.LUT UR13, UR40, 0x2, URZ, 0xfc, !UPT ;  /* 0x00000002280d7892 */ /* 0x000fe4000f8efc3f */
[----:B------:R-:W-:Y:S02]  /*6380*/  UIADD3 UR4, UR4, -0x1, URZ ;  /* 0xffffffff04047890 */ /* 0x000fe4000fffe03f */
[----:B------:R-:W-:Y:S02]  /*6390*/  USHF.L.U32 UR5, UR7, UR5, URZ ;  /* 0x0000000507057299 */ /* 0x000fe4000800063f */
[----:B------:R-:W-:Y:S01]  /*63a0*/  ULOP3.LUT UR6, URZ, UR6, URZ, 0x33, !UPT ;  /* 0x000000063f067292 */ /* 0x000fe2000f8e333f */
[----:B------:R-:W-:Y:S01]  /*63b0*/  ULDC.64 UR30, c[0x0][0x198] ;  /* 0x00006600001e7ab9 */ /* 0x000fe20000000a00 */
[----:B0-----:R-:W-:-:S10]  /*63c0*/  IMAD.U32 R9, RZ, RZ, UR8 ;  /* 0x00000008ff097e24 */ /* 0x001fd4000f8e00ff */
.L_x_178:
[----:B------:R-:W-:-:S03]  /*63d0*/  UMOV UR7, 0xffffffff ;  /* 0xffffffff00077882 */ /* 0x000fc60000000000 */
[----:B------:R-:W-:Y:S05]  /*63e0*/  BRA.DIV UR7, `(.L_x_167) ;  /* 0x0000001207247947 */ /* 0x000fea000b800000 */
[----:B------:R-:W-:-:S13]  /*63f0*/  ELECT P6, URZ, PT ;  /* 0x00000000003f782f */ /* 0x000fda00038c0000 */
.L_x_191:
[----:B------:R-:W0:Y:S01]  /*6400*/  LDC R3, c[0x0][0x28c] ;  /* 0x0000a300ff037b82 */ /* 0x000e220000000800 */
[----:B------:R-:W-:Y:S01]  /*6410*/  BSSY B1, `(.L_x_168) ;  /* 0x0000049000017945 */ /* 0x000fe20003800000 */
[----:B0-----:R-:W-:-:S13]  /*6420*/  ISETP.LT.OR P6, PT, R3, 0x1, !P6 ;  /* 0x000000010300780c */ /* 0x001fda00077c1670 */
[----:B------:R-:W-:Y:S05]  /*6430*/  @P6 BRA `(.L_x_169) ;  /* 0x0000000400186947 */ /* 0x000fea0003800000 */
[----:B------:R-:W-:Y:S02]  /*6440*/  IMAD R9, R18, 0x2, R9 ;  /* 0x0000000212097824 */ /* 0x000fe400078e0209 */
[----:B------:R-:W-:Y:S02]  /*6450*/  IMAD.SHL.U32 R6, R2, 0x80, RZ ;  /* 0x0000008002067824 */ /* 0x000fe400078e00ff */
[----:B------:R-:W-:Y:S02]  /*6460*/  IMAD.MOV.U32 R13, RZ, RZ, RZ ;  /* 0x000000ffff0d7224 */ /* 0x000fe400078e00ff */
[----:B------:R-:W-:Y:S02]  /*6470*/  IMAD.U32 R14, RZ, RZ, UR21 ;  /* 0x00000015ff0e7e24 */ /* 0x000fe4000f8e00ff */
[----:B------:R-:W-:Y:S02]  /*6480*/  IMAD.MOV.U32 R2, RZ, RZ, R8 ;  /* 0x000000ffff027224 */ /* 0x000fe400078e0008 */
[----:B------:R-:W-:-:S02]  /*6490*/  IMAD.MOV.U32 R4, RZ, RZ, R0 ;  /* 0x000000ffff047224 */ /* 0x000fc400078e0000 */
[----:B------:R-:W-:-:S07]  /*64a0*/  IMAD.SHL.U32 R7, R9, 0x20, RZ ;  /* 0x0000002009077824 */ /* 0x000fce00078e00ff */
.L_x_173:
[----:B------:R-:W0:Y:S01]  /*64b0*/  S2UR UR7, SR_CgaCtaId ;  /* 0x00000000000779c3 */ /* 0x000e220000008800 */
[----:B------:R-:W-:Y:S02]  /*64c0*/  MOV R12, 0x400 ;  /* 0x00000400000c7802 */ /* 0x000fe40000000f00 */
[----:B------:R-:W-:-:S05]  /*64d0*/  SHF.L.U32 R3, R2, 0x1f, RZ ;  /* 0x0000001f02037819 */ /* 0x000fca00000006ff */
[----:B------:R-:W1:Y:S01]  /*64e0*/  @!P3 LDC R5, c[0x0][0x500] ;  /* 0x00014000ff05bb82 */ /* 0x000e620000000800 */
[----:B0-----:R-:W-:-:S05]  /*64f0*/  IMAD.U32 R9, RZ, RZ, UR7 ;  /* 0x00000007ff097e24 */ /* 0x001fca000f8e00ff */
[----:B------:R-:W-:-:S05]  /*6500*/  LEA R11, R9, R12, 0x18 ;  /* 0x0000000c090b7211 */ /* 0x000fca00078ec0ff */
[----:B------:R-:W-:-:S04]  /*6510*/  IMAD R12, R4, 0x8, R11 ;  /* 0x00000008040c7824 */ /* 0x000fc800078e020b */
[----:B------:R-:W0:Y:S02]  /*6520*/  SYNCS.PHASECHK.TRANS64.TRYWAIT P1, [R12+URZ+0x20], R3 ;  /* 0x000020030c0075a7 */ /* 0x000e24000802017f */
[----:B01----:R-:W-:Y:S05]  /*6530*/  @!P1 BRA `(.L_x_170) ;  /* 0x0000000c00f09947 */ /* 0x003fea0003800000 */
.L_x_192:
[----:B------:R-:W-:Y:S01]  /*6540*/  UPRMT UR7, UR13, 0x9910, URZ ;  /* 0x000099100d077896 */ /* 0x000fe2000800003f */
[----:B------:R1:W-:Y:S03]  /*6550*/  @!P3 SYNCS.ARRIVE.TRANS64 RZ, [R12+URZ], R5 ;  /* 0x000000050cffb9a7 */ /* 0x0003e6000800003f */
[----:B------:R-:W-:-:S06]  /*6560*/  UISETP.NE.AND UP0, UPT, UR7, 0x2, UPT ;  /* 0x000000020700788c */ /* 0x000fcc000bf05270 */
[----:B------:R-:W-:-:S13]  /*6570*/  PLOP3.LUT P1, PT, PT, PT, UP0, 0x80, 0x0 ;  /* 0x000000000000781c */ /* 0x000fda0003f2f008 */
[----:B-1----:R-:W-:Y:S05]  /*6580*/  @P1 BRA `(.L_x_171) ;  /* 0x0000000000041947 */ /* 0x002fea0003800000 */
[----:B------:R-:W-:Y:S01]  /*6590*/  BPT.TRAP 0x1 ;  /* 0x000000040000795c */ /* 0x000fe20000300000 */
.L_x_171:
[----:B------:R-:W-:Y:S05]  /*65a0*/  @P0 BRA `(.L_x_172) ;  /* 0x0000000000040947 */ /* 0x000fea0003800000 */
[----:B------:R-:W-:Y:S01]  /*65b0*/  BPT.TRAP 0x1 ;  /* 0x000000040000795c */ /* 0x000fe20000300000 */
.L_x_172:
[----:B0-----:R-:W-:Y:S01]  /*65c0*/  IMAD R3, R4, 0x4, R9 ;  /* 0x0000000404037824 */ /* 0x001fe200078e0209 */
[----:B------:R-:W-:Y:S01]  /*65d0*/  R2UR UR34, R13 ;  /* 0x000000000d2272ca */ /* 0x000fe200000e0000 */
[----:B------:R-:W-:Y:S01]  /*65e0*/  VIADD R14, R14, 0xffffffff ;  /* 0xffffffff0e0e7836 */ /* 0x000fe20000000000 */
[----:B------:R-:W-:Y:S01]  /*65f0*/  R2UR UR33, R12 ;  /* 0x000000000c2172ca */ /* 0x000fe200000e0000 */
[----:B------:R-:W-:Y:S01]  /*6600*/  IMAD.SHL.U32 R3, R3, 0x400, RZ ;  /* 0x0000040003037824 */ /* 0x000fe200078e00ff */
[----:B------:R-:W-:Y:S01]  /*6610*/  R2UR UR36, R19 ;  /* 0x00000000132472ca */ /* 0x000fe200000e0000 */
[----:B------:R-:W-:Y:S01]  /*6620*/  UIADD3 UR14, UP0, UR30, 0xf0, URZ ;  /* 0x000000f01e0e7890 */ /* 0x000fe2000ff1e03f */
[----:B------:R-:W-:Y:S01]  /*6630*/  R2UR UR35, R7 ;  /* 0x00000000072372ca */ /* 0x000fe200000e0000 */
[--C-:B------:R-:W-:Y:S01]  /*6640*/  IMAD R3, R3, 0x4, R11.reuse ;  /* 0x0000000403037824 */ /* 0x100fe200078e020b */
[----:B------:R-:W-:Y:S01]  /*6650*/  R2UR UR19, R6 ;  /* 0x00000000061372ca */ /* 0x000fe200000e0000 */
[----:B------:R-:W-:Y:S01]  /*6660*/  IMAD R11, R4, 0x8000, R11 ;  /* 0x00008000040b7824 */ /* 0x000fe200078e020b */
[----:B------:R-:W-:Y:S01]  /*6670*/  UIADD3 UR42, UP1, UR30, 0x1f0, URZ ;  /* 0x000001f01e2a7890 */ /* 0x000fe2000ff3e03f */
[----:B------:R-:W-:Y:S01]  /*6680*/  ISETP.GT.AND P2, PT, R14, 0x1, PT ;  /* 0x000000010e00780c */ /* 0x000fe20003f44270 */
[----:B------:R-:W-:Y:S01]  /*6690*/  UIADD3.X UR15, URZ, UR31, URZ, UP0, !UPT ;  /* 0x0000001f3f0f7290 */ /* 0x000fe200087fe43f */
[----:B------:R-:W-:Y:S01]  /*66a0*/  R2UR UR24, R3 ;  /* 0x00000000031872ca */ /* 0x000fe200000e0000 */
[----:B------:R-:W-:Y:S01]  /*66b0*/  UIADD3 UR26, UR34, 0x20, URZ ;  /* 0x00000020221a7890 */ /* 0x000fe2000fffe03f */
[----:B------:R-:W-:Y:S01]  /*66c0*/  R2UR UR8, R11 ;  /* 0x000000000b0872ca */ /* 0x000fe200000e0000 */
[----:B------:R-:W-:Y:S01]  /*66d0*/  UIADD3.X UR43, URZ, UR31, URZ, UP1, !UPT ;  /* 0x0000001f3f2b7290 */ /* 0x000fe20008ffe43f */
[----:B------:R-:W-:Y:S01]  /*66e0*/  VIADD R4, R4, 0x1 ;  /* 0x0000000104047836 */ /* 0x000fe20000000000 */
[----:B------:R-:W-:Y:S01]  /*66f0*/  UMOV UR7, 0x30000 ;  /* 0x0003000000077882 */ /* 0x000fe20000000000 */
[----:B------:R-:W-:Y:S01]  /*6700*/  UMOV UR22, 0x0 ;  /* 0x0000000000167882 */ /* 0x000fe20000000000 */
[----:B------:R-:W-:Y:S01]  /*6710*/  UMOV UR23, 0x10000000 ;  /* 0x1000000000177882 */ /* 0x000fe20000000000 */
[----:B------:R-:W-:Y:S01]  /*6720*/  UMOV UR25, UR33 ;  /* 0x0000002100197c82 */ /* 0x000fe20008000000 */
[----:B------:R-:W-:Y:S01]  /*6730*/  ISETP.NE.AND P1, PT, R4, 0x4, PT ;  /* 0x000000040400780c */ /* 0x000fe20003f25270 */
[----:B------:R-:W-:Y:S01]  /*6740*/  UMOV UR28, UR36 ;  /* 0x00000024001c7c82 */ /* 0x000fe20008000000 */
[----:B------:R-:W-:Y:S01]  /*6750*/  UMOV UR27, UR35 ;  /* 0x00000023001b7c82 */ /* 0x000fe20008000000 */
[----:B------:R-:W-:Y:S01]  /*6760*/  UMOV UR17, UR33 ;  /* 0x0000002100117c82 */ /* 0x000fe20008000000 */
[----:B------:R-:W-:Y:S01]  /*6770*/  UIADD3 UR32, UR24, 0x180, URZ ;  /* 0x0000018018207890 */ /* 0x000fe2000fffe03f */
[----:B------:R-:W-:Y:S01]  /*6780*/  SEL R3, RZ, 0x1, P1 ;  /* 0x00000001ff037807 */ /* 0x000fe20000800000 */
[----:B------:R-:W-:Y:S01]  /*6790*/  UIADD3 UR24, UR24, 0x2180, URZ ;  /* 0x0000218018187890 */ /* 0x000fe2000fffe03f */
[----:B------:R-:W-:Y:S01]  /*67a0*/  VIADD R13, R13, 0x40 ;  /* 0x000000400d0d7836 */ /* 0x000fe20000000000 */
[----:B------:R-:W-:Y:S01]  /*67b0*/  UIADD3 UR16, UR8, 0x10180, URZ ;  /* 0x0001018008107890 */ /* 0x000fe2000fffe03f */
[----:B------:R-:W-:Y:S01]  /*67c0*/  LOP3.LUT R2, R2, R3, RZ, 0x3c, !PT ;  /* 0x0000000302027212 */ /* 0x000fe200078e3cff */
[----:B------:R-:W-:Y:S01]  /*67d0*/  UIADD3 UR8, UR8, 0x14180, URZ ;  /* 0x0001418008087890 */ /* 0x000fe2000fffe03f */
[----:B------:R-:W-:Y:S01]  /*67e0*/  SEL R4, R4, RZ, P1 ;  /* 0x000000ff04047207 */ /* 0x000fe20000800000 */
[----:B------:R-:W-:Y:S01]  /*67f0*/  UMOV UR18, UR34 ;  /* 0x0000002200127c82 */ /* 0x000fe20008000000 */
[----:B------:R-:W-:Y:S01]  /*6800*/  UMOV UR20, UR36 ;  /* 0x0000002400147c82 */ /* 0x000fe20008000000 */
[----:B------:R0:W-:Y:S01]  /*6810*/  UTMALDG.3D.MULTICAST [UR32], [UR14], UR7, desc[UR22] ;  /* 0x000016200e0073b4 */ /* 0x0001e20008011807 */
[----:B------:R-:W-:Y:S01]  /*6820*/  UMOV UR9, UR33 ;  /* 0x0000002100097c82 */ /* 0x000fe20008000000 */
[----:B------:R-:W-:Y:S01]  /*6830*/  UMOV UR11, UR19 ;  /* 0x00000013000b7c82 */ /* 0x000fe20008000000 */
[----:B------:R-:W-:Y:S01]  /*6840*/  UMOV UR12, UR36 ;  /* 0x00000024000c7c82 */ /* 0x000fe20008000000 */
[----:B------:R-:W-:Y:S01]  /*6850*/  UMOV UR10, UR26 ;  /* 0x0000001a000a7c82 */ /* 0x000fe20008000000 */
[----:B------:R0:W-:Y:S01]  /*6860*/  UTMALDG.3D.MULTICAST [UR24], [UR14], UR7, desc[UR22] ;  /* 0x000016180e0073b4 */ /* 0x0001e20008011807 */
[----:B------:R0:W-:Y:S01]  /*6870*/  UTMALDG.3D [UR16], [UR42], desc[UR22] ;  /* 0x000016102a0075b4 */ /* 0x0001e20008011000 */
[----:B------:R0:W-:Y:S02]  /*6880*/  UTMALDG.3D [UR8], [UR42], desc[UR22] ;  /* 0x000016082a0075b4 */ /* 0x0001e40008011000 */
[----:B0-----:R-:W-:Y:S05]  /*6890*/  @P2 BRA `(.L_x_173) ;  /* 0xfffffffc00042947 */ /* 0x001fea000383ffff */
.L_x_169:
[----:B------:R-:W-:Y:S05]  /*68a0*/  BSYNC B1 ;  /* 0x0000000000017941 */ /* 0x000fea0003800000 */
.L_x_168:
[----:B------:R-:W-:Y:S01]  /*68b0*/  LOP3.LUT P4, RZ, R10, 0xff, RZ, 0xc0, !PT ;  /* 0x000000ff0aff7812 */ /* 0x000fe2000788c0ff */
[----:B------:R-:W-:Y:S01]  /*68c0*/  VIADD R0, R0, UR37 ;  /* 0x0000002500007c36 */ /* 0x000fe20008000000 */
[----:B------:R-:W-:Y:S01]  /*68d0*/  ULDC.64 UR8, c[0x0][0x650] ;  /* 0x0001940000087ab9 */ /* 0x000fe20000000a00 */
[----:B------:R-:W-:Y:S01]  /*68e0*/  IMAD.U32 R3, RZ, RZ, UR37 ;  /* 0x00000025ff037e24 */ /* 0x000fe2000f8e00ff */
[----:B------:R-:W-:Y:S01]  /*68f0*/  BSSY B1, `(.L_x_174) ;  /* 0x000006f000017945 */ /* 0x000fe20003800000 */
[----:B------:R-:W-:Y:S01]  /*6900*/  IMAD.MOV.U32 R18, RZ, RZ, -0x1 ;  /* 0xffffffffff127424 */ /* 0x000fe200078e00ff */
[----:B------:R-:W-:Y:S01]  /*6910*/  SHF.R.U32.HI R2, RZ, 0x2, R0 ;  /* 0x00000002ff027819 */ /* 0x000fe20000011600 */
[----:B------:R-:W-:Y:S01]  /*6920*/  IMAD.MOV.U32 R19, RZ, RZ, -0x1 ;  /* 0xffffffffff137424 */ /* 0x000fe200078e00ff */
[----:B------:R-:W-:Y:S02]  /*6930*/  ISETP.GT.U32.AND P1, PT, R0, 0x3, PT ;  /* 0x000000030000780c */ /* 0x000fe40003f24070 */
[----:B------:R-:W-:-:S02]  /*6940*/  LOP3.LUT R2, R2, 0x1, RZ, 0xc0, !PT ;  /* 0x0000000102027812 */ /* 0x000fc400078ec0ff */
[C---:B------:R-:W-:Y:S01]  /*6950*/  ISETP.LT.U32.AND P1, PT, R3.reuse, 0x4, P1 ;  /* 0x000000040300780c */ /* 0x040fe20000f21070 */
[----:B------:R-:W0:Y:S01]  /*6960*/  @P4 S2R R9, SR_CgaCtaId ;  /* 0x0000000000094919 */ /* 0x000e220000008800 */
[----:B------:R-:W-:Y:S02]  /*6970*/  @P4 MOV R4, 0x400 ;  /* 0x0000040000044802 */ /* 0x000fe40000000f00 */
[----:B------:R-:W-:Y:S02]  /*6980*/  ISETP.NE.U32.AND P2, PT, R2, 0x1, PT ;  /* 0x000000010200780c */ /* 0x000fe40003f45070 */
[----:B------:R-:W-:Y:S02]  /*6990*/  LOP3.LUT R0, R0, 0x3, RZ, 0xc0, !PT ;  /* 0x0000000300007812 */ /* 0x000fe400078ec0ff */
[----:B------:R-:W-:Y:S02]  /*69a0*/  ISETP.GT.U32.AND P2, PT, R3, 0x3, !P2 ;  /* 0x000000030300780c */ /* 0x000fe40005744070 */
[----:B------:R-:W-:-:S02]  /*69b0*/  SEL R3, RZ, 0x1, !P1 ;  /* 0x00000001ff037807 */ /* 0x000fc40004800000 */
[----:B------:R-:W-:Y:S02]  /*69c0*/  SEL R2, RZ, 0x1, !P2 ;  /* 0x00000001ff027807 */ /* 0x000fe40005000000 */
[----:B------:R-:W-:Y:S02]  /*69d0*/  PRMT R10, RZ, 0x7610, R10 ;  /* 0x00007610ff0a7816 */ /* 0x000fe4000000000a */
[--C-:B------:R-:W-:Y:S01]  /*69e0*/  LOP3.LUT R8, R2, R8, R3.reuse, 0x96, !PT ;  /* 0x0000000802087212 */ /* 0x100fe200078e9603 */
[----:B------:R-:W-:Y:S01]  /*69f0*/  IMAD.MOV.U32 R2, RZ, RZ, -0x1 ;  /* 0xffffffffff027424 */ /* 0x000fe200078e00ff */
[----:B------:R-:W-:Y:S02]  /*6a00*/  PRMT R3, RZ, 0x7610, R3 ;  /* 0x00007610ff037816 */ /* 0x000fe40000000003 */
[----:B0-----:R-:W-:-:S04]  /*6a10*/  @P4 LEA R4, R9, R4, 0x18 ;  /* 0x0000000409044211 */ /* 0x001fc800078ec0ff */
[----:B------:R0:W-:Y:S01]  /*6a20*/  @P4 SYNCS.ARRIVE.TRANS64.A1T0 RZ, [R4+URZ+0x78], RZ ;  /* 0x000078ff04ff49a7 */ /* 0x0001e2000810003f */
[----:B------:R-:W-:-:S04]  /*6a30*/  IADD3 R16, P4, R16, UR52, RZ ;  /* 0x0000003410107c10 */ /* 0x000fc8000ff9e0ff */
[----:B------:R-:W-:Y:S02]  /*6a40*/  IADD3.X R17, R17, UR39, RZ, P4, !PT ;  /* 0x0000002711117c10 */ /* 0x000fe4000a7fe4ff */
        /* <DEDUP_REMOVED lines=8> */
[----:B------:R-:W-:Y:S01]  /*6ad0*/  ULDC UR14, c[0x0][0x154] ;  /* 0x00005500000e7ab9 */ /* 0x000fe20000000800 */
[----:B------:R-:W-:Y:S01]  /*6ae0*/  IMAD.MOV.U32 R2, RZ, RZ, R16 ;  /* 0x000000ffff027224 */ /* 0x000fe200078e0010 */
[----:B------:R-:W-:Y:S01]  /*6af0*/  ISETP.NE.AND.EX P1, PT, RZ, UR9, PT, P1 ;  /* 0x00000009ff007c0c */ /* 0x000fe2000bf25310 */
[----:B------:R-:W1:Y:S01]  /*6b00*/  S2UR UR12, SR_CTAID.Y ;  /* 0x00000000000c79c3 */ /* 0x000e620000002600 */
[----:B0-----:R-:W-:-:S05]  /*6b10*/  I2FP.F32.U32 R3, UR7 ;  /* 0x0000000700037c45 */ /* 0x001fca0008201000 */
[----:B------:R-:W-:Y:S01]  /*6b20*/  FMUL R12, R3, UR10 ;  /* 0x0000000a030c7c20 */ /* 0x000fe20008400000 */
[----:B------:R-:W-:-:S05]  /*6b30*/  IMAD.MOV.U32 R3, RZ, RZ, R17 ;  /* 0x000000ffff037224 */ /* 0x000fca00078e0011 */
[----:B------:R-:W-:Y:S05]  /*6b40*/  @!P1 BRA `(.L_x_176) ;  /* 0x0000000000289947 */ /* 0x000fea0003800000 */
[----:B------:R-:W-:Y:S02]  /*6b50*/  ULDC UR10, c[0x0][0x634] ;  /* 0x00018d00000a7ab9 */ /* 0x000fe40000000800 */
[----:B------:R-:W-:-:S05]  /*6b60*/  IADD3 R7, P1, R16, UR10, RZ ;  /* 0x0000000a10077c10 */ /* 0x000fca000ff3e0ff */
[----:B------:R-:W-:-:S04]  /*6b70*/  IMAD.X R11, RZ, RZ, R17, P1 ;  /* 0x000000ffff0b7224 */ /* 0x000fc800008e0611 */
[----:B------:R-:W-:-:S04]  /*6b80*/  IMAD.WIDE.U32 R4, R11, UR8, RZ ;  /* 0x000000080b047c25 */ /* 0x000fc8000f8e00ff */
[----:B------:R-:W-:-:S04]  /*6b90*/  IMAD.WIDE.U32 R4, P1, R7, UR9, R4 ;  /* 0x0000000907047c25 */ /* 0x000fc8000f820004 */
[----:B------:R-:W-:-:S04]  /*6ba0*/  IMAD.WIDE.U32 R6, R7, UR8, RZ ;  /* 0x0000000807067c25 */ /* 0x000fc8000f8e00ff */
[----:B------:R-:W-:Y:S01]  /*6bb0*/  IMAD.X R3, RZ, RZ, RZ, P1 ;  /* 0x000000ffff037224 */ /* 0x000fe200008e06ff */
[----:B------:R-:W-:Y:S01]  /*6bc0*/  IADD3 RZ, P1, R7, R4, RZ ;  /* 0x0000000407ff7210 */ /* 0x000fe20007f3e0ff */
[----:B------:R-:W-:-:S04]  /*6bd0*/  IMAD.MOV.U32 R2, RZ, RZ, R5 ;  /* 0x000000ffff027224 */ /* 0x000fc800078e0005 */
[----:B------:R-:W-:-:S08]  /*6be0*/  IMAD.WIDE.U32.X R2, R11, UR9, R2, P1 ;  /* 0x000000090b027c25 */ /* 0x000fd000088e0402 */
.L_x_176:
[--C-:B------:R-:W-:Y:S01]  /*6bf0*/  SHF.R.U64 R19, R2, UR11, R3.reuse ;  /* 0x0000000b02137c19 */ /* 0x100fe20008001203 */
[----:B------:R-:W0:Y:S01]  /*6c00*/  F2I.U32.TRUNC.NTZ R12, R12 ;  /* 0x0000000c000c7305 */ /* 0x000e22000020f000 */
[----:B------:R-:W-:Y:S01]  /*6c10*/  SHF.R.U32.HI R2, RZ, UR11, R3 ;  /* 0x0000000bff027c19 */ /* 0x000fe20008011603 */
[----:B------:R-:W-:Y:S01]  /*6c20*/  ULDC.64 UR8, c[0x0][0x620] ;  /* 0x0001880000087ab9 */ /* 0x000fe20000000a00 */
[----:B------:R-:W-:Y:S01]  /*6c30*/  IADD3 R5, P1, RZ, -R19, RZ ;  /* 0x80000013ff057210 */ /* 0x000fe20007f3e0ff */
[----:B------:R-:W3:Y:S01]  /*6c40*/  LDC R11, c[0x0][0x610] ;  /* 0x00018400ff0b7b82 */ /* 0x000ee20000000800 */
[----:B-1----:R-:W-:Y:S01]  /*6c50*/  I2FP.F32.U32 R4, UR12 ;  /* 0x0000000c00047c45 */ /* 0x002fe20008201000 */
[----:B------:R-:W-:Y:S01]  /*6c60*/  ULDC UR11, c[0x0][0x658] ;  /* 0x00019600000b7ab9 */ /* 0x000fe20000000800 */
[----:B------:R-:W-:Y:S01]  /*6c70*/  ULDC UR16, c[0x0][0x648] ;  /* 0x0001920000107ab9 */ /* 0x000fe20000000800 */
[----:B------:R-:W-:Y:S02]  /*6c80*/  IMAD.X R2, RZ, RZ, ~R2, P1 ;  /* 0x000000ffff027224 */ /* 0x000fe400008e0e02 */
[----:B------:R-:W-:Y:S01]  /*6c90*/  FMUL R6, R4, UR14 ;  /* 0x0000000e04067c20 */ /* 0x000fe20008400000 */
[----:B------:R-:W-:Y:S01]  /*6ca0*/  ULDC.64 UR14, c[0x0][0x640] ;  /* 0x00019000000e7ab9 */ /* 0x000fe20000000a00 */
[----:B------:R-:W-:Y:S01]  /*6cb0*/  IMAD R4, R2, UR8, RZ ;  /* 0x0000000802047c24 */ /* 0x000fe2000f8e02ff */
[----:B------:R-:W-:Y:S01]  /*6cc0*/  ISETP.NE.U32.AND P1, PT, RZ, UR14, PT ;  /* 0x0000000eff007c0c */ /* 0x000fe2000bf25070 */
[C---:B------:R-:W-:Y:S01]  /*6cd0*/  IMAD.WIDE.U32 R2, R5.reuse, UR8, R16 ;  /* 0x0000000805027c25 */ /* 0x040fe2000f8e0010 */
[----:B0-----:R-:W-:Y:S01]  /*6ce0*/  R2UR UR8, R12 ;  /* 0x000000000c0872ca */ /* 0x001fe200000e0000 */
[----:B------:R-:W0:Y:S01]  /*6cf0*/  F2I.U32.TRUNC.NTZ R6, R6 ;  /* 0x0000000600067305 */ /* 0x000e22000020f000 */
[----:B------:R-:W-:Y:S01]  /*6d00*/  ISETP.NE.AND.EX P1, PT, RZ, UR15, PT, P1 ;  /* 0x0000000fff007c0c */ /* 0x000fe2000bf25310 */
[----:B------:R-:W-:Y:S01]  /*6d10*/  IMAD R5, R5, UR9, R4 ;  /* 0x0000000905057c24 */ /* 0x000fe2000f8e0204 */
[----:B------:R-:W-:-:S03]  /*6d20*/  ULDC UR9, c[0x0][0x618] ;  /* 0x0001860000097ab9 */ /* 0x000fc60000000800 */
[----:B------:R-:W-:-:S05]  /*6d30*/  IMAD.IADD R3, R3, 0x1, R5 ;  /* 0x0000000103037824 */ /* 0x000fca00078e0205 */
[--C-:B------:R-:W-:Y:S02]  /*6d40*/  SHF.R.U64 R12, R2, UR9, R3.reuse ;  /* 0x00000009020c7c19 */ /* 0x100fe40008001203 */
[----:B------:R-:W-:Y:S01]  /*6d50*/  SHF.R.U32.HI R3, RZ, UR9, R3 ;  /* 0x00000009ff037c19 */ /* 0x000fe20008011603 */
[----:B------:R-:W-:Y:S01]  /*6d60*/  ULDC UR9, c[0x0][0x608] ;  /* 0x0001820000097ab9 */ /* 0x000fe20000000800 */
[----:B0-----:R-:W-:Y:S02]  /*6d70*/  R2UR UR10, R6 ;  /* 0x00000000060a72ca */ /* 0x001fe400000e0000 */
[--C-:B------:R-:W-:Y:S02]  /*6d80*/  SHF.R.U64 R14, R12, UR9, R3.reuse ;  /* 0x000000090c0e7c19 */ /* 0x100fe40008001203 */
[----:B------:R-:W-:Y:S01]  /*6d90*/  SHF.R.U32.HI R3, RZ, UR9, R3 ;  /* 0x00000009ff037c19 */ /* 0x000fe20008011603 */
[----:B------:R-:W-:-:S03]  /*6da0*/  UIADD3 UR9, -UR8, URZ, URZ ;  /* 0x0000003f08097290 */ /* 0x000fc6000fffe13f */
[--C-:B------:R-:W-:Y:S01]  /*6db0*/  SHF.R.U64 R18, R14, UR11, R3.reuse ;  /* 0x0000000b0e127c19 */ /* 0x100fe20008001203 */
[----:B------:R-:W-:Y:S01]  /*6dc0*/  ULDC UR8, c[0x0][0x144] ;  /* 0x0000510000087ab9 */ /* 0x000fe20000000800 */
[----:B------:R-:W-:-:S03]  /*6dd0*/  SHF.R.U32.HI R3, RZ, UR11, R3 ;  /* 0x0000000bff037c19 */ /* 0x000fc60008011603 */
[----:B------:R-:W-:Y:S01]  /*6de0*/  IMAD.MOV.U32 R2, RZ, RZ, R18 ;  /* 0x000000ffff027224 */ /* 0x000fe200078e0012 */
[----:B------:R-:W-:Y:S06]  /*6df0*/  @!P1 BRA `(.L_x_177) ;  /* 0x0000000000289947 */ /* 0x000fec0003800000 */
        /* <DEDUP_REMOVED lines=10> */
.L_x_177:
[----:B------:R-:W-:Y:S01]  /*6ea0*/  UISETP.NE.AND UP0, UPT, UR38, URZ, UPT ;  /* 0x0000003f2600728c */ /* 0x000fe2000bf05270 */
[----:B------:R-:W-:Y:S01]  /*6eb0*/  SHF.R.U64 R3, R2, UR16, R3 ;  /* 0x0000001002037c19 */ /* 0x000fe20008001203 */
[----:B------:R-:W-:Y:S01]  /*6ec0*/  UIADD3 UR10, -UR10, URZ, URZ ;  /* 0x0000003f0a0a7290 */ /* 0x000fe2000fffe13f */
[----:B------:R-:W-:Y:S01]  /*6ed0*/  LOP3.LUT R2, R14, UR6, RZ, 0xc0, !PT ;  /* 0x000000060e027c12 */ /* 0x000fe2000f8ec0ff */
[----:B------:R-:W-:Y:S02]  /*6ee0*/  UIMAD UR7, UR8, UR9, UR7 ;  /* 0x00000009080772a4 */ /* 0x000fe4000f8e0207 */
[----:B------:R-:W-:Y:S01]  /*6ef0*/  IMAD.MOV R5, RZ, RZ, -R3 ;  /* 0x000000ffff057224 */ /* 0x000fe200078e0a03 */
[----:B------:R-:W-:Y:S01]  /*6f00*/  ULDC UR8, c[0x0][0x148] ;  /* 0x0000520000087ab9 */ /* 0x000fe20000000800 */
[----:B------:R-:W-:Y:S01]  /*6f10*/  IMAD R4, R3, UR5, R2 ;  /* 0x0000000503047c24 */ /* 0x000fe2000f8e0202 */
[----:B------:R-:W-:Y:S02]  /*6f20*/  LOP3.LUT R3, R12, UR4, RZ, 0xc0, !PT ;  /* 0x000000040c037c12 */ /* 0x000fe4000f8ec0ff */
[----:B------:R-:W-:Y:S01]  /*6f30*/  @UP0 UIMAD UR7, UR8, UR10, UR12 ;  /* 0x0000000a080702a4 */ /* 0x000fe2000f8e020c */
[----:B------:R-:W-:-:S02]  /*6f40*/  PLOP3.LUT P1, PT, PT, PT, UP0, 0x80, 0x0 ;  /* 0x000000000000781c */ /* 0x000fc40003f2f008 */
[----:B------:R-:W-:Y:S02]  /*6f50*/  ULDC UR8, c[0x0][0x638] ;  /* 0x00018e0000087ab9 */ /* 0x000fe40000000800 */
[----:B------:R-:W-:Y:S02]  /*6f60*/  IMAD R2, R5, UR8, R18 ;  /* 0x0000000805027c24 */ /* 0x000fe4000f8e0212 */
[----:B---3--:R-:W-:Y:S01]  /*6f70*/  IMAD R11, R4, R11, UR7 ;  /* 0x00000007040b7e24 */ /* 0x008fe2000f8e020b */
[----:B------:R-:W-:Y:S01]  /*6f80*/  ULDC UR7, c[0x0][0x600] ;  /* 0x0001800000077ab9 */ /* 0x000fe20000000800 */
[----:B------:R-:W-:Y:S02]  /*6f90*/  IMAD.MOV.U32 R4, RZ, RZ, 0x1 ;  /* 0x00000001ff047424 */ /* 0x000fe400078e00ff */
[----:B------:R-:W-:-:S03]  /*6fa0*/  IMAD R18, R2, UR7, R3 ;  /* 0x0000000702127c24 */ /* 0x000fc6000f8e0203 */
[----:B------:R-:W-:Y:S02]  /*6fb0*/  PRMT R3, R4, 0x7610, R3 ;  /* 0x0000761004037816 */ /* 0x000fe40000000003 */
[----:B------:R-:W-:Y:S02]  /*6fc0*/  SEL R2, R18, R11, !P1 ;  /* 0x0000000b12027207 */ /* 0x000fe40004800000 */
[----:B------:R-:W-:-:S07]  /*6fd0*/  SEL R18, R11, R18, !P1 ;  /* 0x000000120b127207 */ /* 0x000fce0004800000 */
.L_x_175:
[----:B------:R-:W-:Y:S05]  /*6fe0*/  BSYNC B1 ;  /* 0x0000000000017941 */ /* 0x000fea0003800000 */
.L_x_174:
[----:B------:R-:W-:-:S13]  /*6ff0*/  LOP3.LUT P1, RZ, R3, 0xff, RZ, 0xc0, !PT ;  /* 0x000000ff03ff7812 */ /* 0x000fda000782c0ff */
[----:B------:R-:W-:Y:S05]  /*7000*/  @P1 BRA `(.L_x_178) ;  /* 0xfffffff000f01947 */ /* 0x000fea000383ffff */
[----:B------:R-:W-:Y:S05]  /*7010*/  BSYNC B0 ;  /* 0x0000000000007941 */ /* 0x000fea0003800000 */
.L_x_166:
[----:B------:R-:W-:-:S03]  /*7020*/  UMOV UR7, 0xffffffff ;  /* 0xffffffff00077882 */ /* 0x000fc60000000000 */
[----:B------:R-:W-:Y:S05]  /*7030*/  BRA.DIV UR7, `(.L_x_179) ;  /* 0x0000000607447947 */ /* 0x000fea000b800000 */
[----:B------:R-:W-:-:S13]  /*7040*/  ELECT P6, URZ, PT ;  /* 0x00000000003f782f */ /* 0x000fda00038c0000 */
.L_x_195:
[----:B------:R-:W-:Y:S04]  /*7050*/  BSSY B0, `(.L_x_180) ;  /* 0x000002c000007945 */ /* 0x000fe80003800000 */
[----:B------:R-:W-:Y:S05]  /*7060*/  @!P6 BRA `(.L_x_181) ;  /* 0x0000000000a8e947 */ /* 0x000fea0003800000 */
[----:B------:R-:W-:-:S04]  /*7070*/  ULOP3.LUT UR7, UR40, 0x2, URZ, 0xfc, !UPT ;  /* 0x0000000228077892 */ /* 0x000fc8000f8efc3f */
[----:B------:R-:W-:-:S06]  /*7080*/  UISETP.NE.AND UP0, UPT, UR7, 0x3, UPT ;  /* 0x000000030700788c */ /* 0x000fcc000bf05270 */
[----:B------:R-:W-:-:S13]  /*7090*/  PLOP3.LUT P0, PT, PT, PT, UP0, 0x80, 0x0 ;  /* 0x000000000000781c */ /* 0x000fda0003f0f008 */
[----:B------:R-:W-:Y:S05]  /*70a0*/  @!P0 BRA `(.L_x_182) ;  /* 0x0000000000048947 */ /* 0x000fea0003800000 */
[----:B------:R-:W-:Y:S01]  /*70b0*/  BPT.TRAP 0x1 ;  /* 0x000000040000795c */ /* 0x000fe20000300000 */
.L_x_182:
[----:B------:R-:W0:Y:S01]  /*70c0*/  S2R R3, SR_CgaCtaId ;  /* 0x0000000000037919 */ /* 0x000e220000008800 */
[----:B------:R-:W-:-:S04]  /*70d0*/  MOV R2, 0x400 ;  /* 0x0000040000027802 */ /* 0x000fc80000000f00 */
[----:B0-----:R-:W-:Y:S02]  /*70e0*/  LEA R3, R3, R2, 0x18 ;  /* 0x0000000203037211 */ /* 0x001fe400078ec0ff */
[----:B------:R-:W-:-:S03]  /*70f0*/  SHF.L.U32 R2, R8, 0x1f, RZ ;  /* 0x0000001f08027819 */ /* 0x000fc600000006ff */
[----:B------:R-:W-:-:S04]  /*7100*/  VIADD R3, R3, 0x20 ;  /* 0x0000002003037836 */ /* 0x000fc80000000000 */
[C---:B------:R-:W-:Y:S02]  /*7110*/  IMAD R7, R0.reuse, 0x8, R3 ;  /* 0x0000000800077824 */ /* 0x040fe400078e0203 */
[----:B------:R-:W-:Y:S02]  /*7120*/  VIADD R0, R0, 0x1 ;  /* 0x0000000100007836 */ /* 0x000fe40000000000 */
[----:B------:R-:W0:Y:S03]  /*7130*/  SYNCS.PHASECHK.TRANS64.TRYWAIT P0, [R7+URZ], R2 ;  /* 0x00000002070075a7 */ /* 0x000e26000800017f */
[----:B------:R-:W-:-:S04]  /*7140*/  ISETP.NE.AND P1, PT, R0, 0x4, PT ;  /* 0x000000040000780c */ /* 0x000fc80003f25270 */
[----:B------:R-:W-:Y:S02]  /*7150*/  SEL R5, RZ, 0x1, P1 ;  /* 0x00000001ff057807 */ /* 0x000fe40000800000 */
[----:B------:R-:W-:Y:S02]  /*7160*/  SEL R0, R0, RZ, P1 ;  /* 0x000000ff00007207 */ /* 0x000fe40000800000 */
[----:B------:R-:W-:-:S03]  /*7170*/  LOP3.LUT R5, R8, R5, RZ, 0x3c, !PT ;  /* 0x0000000508057212 */ /* 0x000fc600078e3cff */
[----:B------:R-:W-:Y:S01]  /*7180*/  IMAD R9, R0, 0x8, R3 ;  /* 0x0000000800097824 */ /* 0x000fe200078e0203 */
[----:B------:R-:W-:Y:S01]  /*7190*/  SHF.L.U32 R4, R5, 0x1f, RZ ;  /* 0x0000001f05047819 */ /* 0x000fe200000006ff */
[----:B0-----:R-:W-:Y:S06]  /*71a0*/  @!P0 BRA `(.L_x_183) ;  /* 0x0000000400088947 */ /* 0x001fec0003800000 */
.L_x_196:
[----:B------:R-:W1:Y:S01]  /*71b0*/  SYNCS.PHASECHK.TRANS64.TRYWAIT P0, [R9+URZ], R4 ;  /* 0x00000004090075a7 */ /* 0x000e62000800017f */
[----:B------:R-:W-:-:S05]  /*71c0*/  VIADD R0, R0, 0x1 ;  /* 0x0000000100007836 */ /* 0x000fca0000000000 */
[----:B------:R-:W-:-:S04]  /*71d0*/  ISETP.NE.AND P1, PT, R0, 0x4, PT ;  /* 0x000000040000780c */ /* 0x000fc80003f25270 */
[----:B0-----:R-:W-:Y:S02]  /*71e0*/  SEL R2, RZ, 0x1, P1 ;  /* 0x00000001ff027807 */ /* 0x001fe40000800000 */
[----:B------:R-:W-:Y:S02]  /*71f0*/  SEL R0, R0, RZ, P1 ;  /* 0x000000ff00007207 */ /* 0x000fe40000800000 */
[----:B------:R-:W-:-:S03]  /*7200*/  LOP3.LUT R7, R5, R2, RZ, 0x3c, !PT ;  /* 0x0000000205077212 */ /* 0x000fc600078e3cff */
[----:B------:R-:W-:Y:S01]  /*7210*/  IMAD R6, R0, 0x8, R3 ;  /* 0x0000000800067824 */ /* 0x000fe200078e0203 */
[----:B------:R-:W-:Y:S01]  /*7220*/  SHF.L.U32 R5, R7, 0x1f, RZ ;  /* 0x0000001f07057819 */ /* 0x000fe200000006ff */
[----:B-1----:R-:W-:Y:S06]  /*7230*/  @!P0 BRA `(.L_x_184) ;  /* 0x0000000000f88947 */ /* 0x002fec0003800000 */
.L_x_197:
[----:B------:R-:W1:Y:S01]  /*7240*/  SYNCS.PHASECHK.TRANS64.TRYWAIT P0, [R6+URZ], R5 ;  /* 0x00000005060075a7 */ /* 0x000e62000800017f */
[----:B------:R-:W-:-:S05]  /*7250*/  VIADD R0, R0, 0x1 ;  /* 0x0000000100007836 */ /* 0x000fca0000000000 */
[----:B------:R-:W-:-:S04]  /*7260*/  ISETP.NE.AND P1, PT, R0, 0x4, PT ;  /* 0x000000040000780c */ /* 0x000fc80003f25270 */
[----:B------:R-:W-:Y:S02]  /*7270*/  SEL R2, RZ, 0x1, P1 ;  /* 0x00000001ff027807 */ /* 0x000fe40000800000 */
[----:B------:R-:W-:Y:S02]  /*7280*/  SEL R0, R0, RZ, P1 ;  /* 0x000000ff00007207 */ /* 0x000fe40000800000 */
[----:B------:R-:W-:Y:S01]  /*7290*/  LOP3.LUT R2, R7, R2, RZ, 0x3c, !PT ;  /* 0x0000000207027212 */ /* 0x000fe200078e3cff */
[----:B-1----:R-:W-:Y:S06]  /*72a0*/  @!P0 BRA `(.L_x_185) ;  /* 0x0000000000f08947 */ /* 0x002fec0003800000 */
.L_x_198:
[----:B------:R-:W-:Y:S01]  /*72b0*/  IMAD R3, R0, 0x8, R3 ;  /* 0x0000000800037824 */ /* 0x000fe200078e0203 */
[----:B------:R-:W-:-:S07]  /*72c0*/  SHF.L.U32 R0, R2, 0x1f, RZ ;  /* 0x0000001f02007819 */ /* 0x000fce00000006ff */
.L_x_186:
[----:B---3--:R3:W4:Y:S02]  /*72d0*/  SYNCS.PHASECHK.TRANS64.TRYWAIT P0, [R3+URZ], R0 ;  /* 0x00000000030075a7 */ /* 0x008724000800017f */
[----:B----4-:R-:W-:Y:S05]  /*72e0*/  @!P0 NANOSLEEP.SYNCS 0x989680 ;  /* 0x009896800000895d */ /* 0x010fea0003900000 */
[----:B------:R-:W4:Y:S02]  /*72f0*/  @!P0 SYNCS.PHASECHK.TRANS64 P0, [R3+URZ], R0 ;  /* 0x00000000030085a7 */ /* 0x000f24000800007f */
[----:B----4-:R-:W-:Y:S05]  /*7300*/  @!P0 BRA `(.L_x_186) ;  /* 0xfffffffc00f08947 */ /* 0x010fea000383ffff */
.L_x_181:
[----:B------:R-:W-:Y:S05]  /*7310*/  BSYNC B0 ;  /* 0x0000000000007941 */ /* 0x000fea0003800000 */
.L_x_180:
[----:B------:R-:W-:Y:S05]  /*7320*/  EXIT ;  /* 0x000000000000794d */ /* 0x000fea0003800000 */
.L_x_18:
[----:B0-----:R0:W1:Y:S02]  /*7330*/  SYNCS.PHASECHK.TRANS64.TRYWAIT P0, [R96+URZ+-0x8], R3 ;  /* 0xfffff803600075a7 */ /* 0x001064000800017f */
[----:B-1----:R-:W-:Y:S05]  /*7340*/  @!P0 NANOSLEEP.SYNCS 0x989680 ;  /* 0x009896800000895d */ /* 0x002fea0003900000 */
[----:B------:R-:W1:Y:S02]  /*7350*/  @!P0 SYNCS.PHASECHK.TRANS64 P0, [R96+URZ+-0x8], R3 ;  /* 0xfffff803600085a7 */ /* 0x000e64000800007f */
[----:B-1----:R-:W-:Y:S05]  /*7360*/  @!P0 BRA `(.L_x_18) ;  /* 0xfffffffc00f08947 */ /* 0x002fea000383ffff */
[----:B------:R-:W-:Y:S05]  /*7370*/  BRA `(.L_x_187) ;  /* 0xffffffa400287947 */ /* 0x000fea000383ffff */
.L_x_23:
[----:B-1----:R1:W2:Y:S02]  /*7380*/  SYNCS.PHASECHK.TRANS64.TRYWAIT P1, [R3+URZ], R0 ;  /* 0x00000000030075a7 */ /* 0x0022a4000802017f */
[----:B--2---:R-:W-:Y:S05]  /*7390*/  @!P1 NANOSLEEP.SYNCS 0x989680 ;  /* 0x009896800000995d */ /* 0x004fea0003900000 */
[----:B------:R-:W2:Y:S02]  /*73a0*/  @!P1 SYNCS.PHASECHK.TRANS64 P1, [R3+URZ], R0 ;  /* 0x00000000030095a7 */ /* 0x000ea4000802007f */
[----:B--2---:R-:W-:Y:S05]  /*73b0*/  @!P1 BRA `(.L_x_23) ;  /* 0xfffffffc00f09947 */ /* 0x004fea000383ffff */
[----:B------:R-:W-:Y:S05]  /*73c0*/  BRA `(.L_x_22) ;  /* 0xffffffa400a07947 */ /* 0x000fea000383ffff */
.L_x_28:
[----:B-1----:R-:W-:-:S04]  /*73d0*/  IMAD.U32 R5, RZ, RZ, UR4 ;  /* 0x00000004ff057e24 */ /* 0x002fc8000f8e00ff */
[----:B------:R1:W2:Y:S03]  /*73e0*/  SYNCS.PHASECHK.TRANS64.TRYWAIT P1, [R5+URZ], R4 ;  /* 0x00000004050075a7 */ /* 0x0002a6000802017f */
[----:B--2---:R-:W-:Y:S05]  /*73f0*/  @!P1 NANOSLEEP.SYNCS 0x989680 ;  /* 0x009896800000995d */ /* 0x004fea0003900000 */
[----:B------:R-:W2:Y:S02]  /*7400*/  @!P1 SYNCS.PHASECHK.TRANS64 P1, [R5+URZ], R4 ;  /* 0x00000004050095a7 */ /* 0x000ea4000802007f */
[----:B--2---:R-:W-:Y:S05]  /*7410*/  @!P1 BRA `(.L_x_28) ;  /* 0xfffffffc00ec9947 */ /* 0x004fea000383ffff */
[----:B------:R-:W-:Y:S05]  /*7420*/  BRA `(.L_x_27) ;  /* 0xffffffa800e07947 */ /* 0x000fea000383ffff */
.L_x_34:
[----:B0-----:R0:W1:Y:S02]  /*7430*/  SYNCS.PHASECHK.TRANS64.TRYWAIT P0, [R96+URZ+0x8], R3 ;  /* 0x00000803600075a7 */ /* 0x001064000800017f */
[----:B-1----:R-:W-:Y:S05]  /*7440*/  @!P0 NANOSLEEP.SYNCS 0x989680 ;  /* 0x009896800000895d */ /* 0x002fea0003900000 */
[----:B------:R-:W1:Y:S02]  /*7450*/  @!P0 SYNCS.PHASECHK.TRANS64 P0, [R96+URZ+0x8], R3 ;  /* 0x00000803600085a7 */ /* 0x000e64000800007f */
[----:B-1----:R-:W-:Y:S05]  /*7460*/  @!P0 BRA `(.L_x_34) ;  /* 0xfffffffc00f08947 */ /* 0x002fea000383ffff */
[----:B------:R-:W-:Y:S05]  /*7470*/  BRA `(.L_x_188) ;  /* 0xffffffb0006c7947 */ /* 0x000fea000383ffff */
.L_x_167:
[----:B------:R-:W-:Y:S01]  /*7480*/  BSSY B1, `(.L_x_189) ;  /* 0x0000006000017945 */ /* 0x000fe20003800000 */
[----:B------:R-:W-:-:S07]  /*7490*/  IMAD.MOV.U32 R15, RZ, RZ, -0x1 ;  /* 0xffffffffff0f7424 */ /* 0x000fce00078e00ff */
[----:B--2---:R-:W-:Y:S05]  /*74a0*/  WARPSYNC.COLLECTIVE R15, `(.L_x_190) ;  /* 0x000000000f0c7348 */ /* 0x004fea0003c00000 */
[----:B------:R-:W-:Y:S02]  /*74b0*/  ELECT P6, UR62, PT ;  /* 0x00000000003e782f */ /* 0x000fe400038c0000 */
[----:B------:R-:W-:Y:S01]  /*74c0*/  MOV R14, UR62 ;  /* 0x0000003e000e7c02 */ /* 0x000fe20008000f00 */
[----:B--2---:R-:W-:Y:S10]  /*74d0*/  ENDCOLLECTIVE ;  /* 0x000000000000791b */ /* 0x004ff40003800000 */
.L_x_190:
[----:B------:R-:W-:Y:S05]  /*74e0*/  BSYNC B1 ;  /* 0x0000000000017941 */ /* 0x000fea0003800000 */
.L_x_189:
[----:B------:R-:W-:Y:S05]  /*74f0*/  BRA `(.L_x_191) ;  /* 0xffffffec00c07947 */ /* 0x000fea000383ffff */
.L_x_170:
[----:B0-----:R0:W1:Y:S02]  /*7500*/  SYNCS.PHASECHK.TRANS64.TRYWAIT P1, [R12+URZ+0x20], R3 ;  /* 0x000020030c0075a7 */ /* 0x001064000802017f */
[----:B-1----:R-:W-:Y:S05]  /*7510*/  @!P1 NANOSLEEP.SYNCS 0x989680 ;  /* 0x009896800000995d */ /* 0x002fea0003900000 */
[----:B------:R-:W1:Y:S02]  /*7520*/  @!P1 SYNCS.PHASECHK.TRANS64 P1, [R12+URZ+0x20], R3 ;  /* 0x000020030c0095a7 */ /* 0x000e64000802007f */
[----:B-1----:R-:W-:Y:S05]  /*7530*/  @!P1 BRA `(.L_x_170) ;  /* 0xfffffffc00f09947 */ /* 0x002fea000383ffff */
[----:B------:R-:W-:Y:S05]  /*7540*/  BRA `(.L_x_192) ;  /* 0xffffffec00fc7947 */ /* 0x000fea000383ffff */
.L_x_179:
[----:B------:R-:W-:Y:S01]  /*7550*/  BSSY B0, `(.L_x_193) ;  /* 0x0000006000007945 */ /* 0x000fe20003800000 */
[----:B------:R-:W-:-:S07]  /*7560*/  IMAD.MOV.U32 R15, RZ, RZ, -0x1 ;  /* 0xffffffffff0f7424 */ /* 0x000fce00078e00ff */
[----:B--2---:R-:W-:Y:S05]  /*7570*/  WARPSYNC.COLLECTIVE R15, `(.L_x_194) ;  /* 0x000000000f0c7348 */ /* 0x004fea0003c00000 */
[----:B------:R-:W-:Y:S02]  /*7580*/  ELECT P6, UR62, PT ;  /* 0x00000000003e782f */ /* 0x000fe400038c0000 */
[----:B------:R-:W-:Y:S01]  /*7590*/  MOV R14, UR62 ;  /* 0x0000003e000e7c02 */ /* 0x000fe20008000f00 */
[----:B--2---:R-:W-:Y:S10]  /*75a0*/  ENDCOLLECTIVE ;  /* 0x000000000000791b */ /* 0x004ff40003800000 */
.L_x_194:
[----:B------:R-:W-:Y:S05]  /*75b0*/  BSYNC B0 ;  /* 0x0000000000007941 */ /* 0x000fea0003800000 */
.L_x_193:
[----:B------:R-:W-:Y:S05]  /*75c0*/  BRA `(.L_x_195) ;  /* 0xfffffff800a07947 */ /* 0x000fea000383ffff */
.L_x_183:
[----:B0-----:R0:W1:Y:S02]  /*75d0*/  SYNCS.PHASECHK.TRANS64.TRYWAIT P0, [R7+URZ], R2 ;  /* 0x00000002070075a7 */ /* 0x001064000800017f */
[----:B-1----:R-:W-:Y:S05]  /*75e0*/  @!P0 NANOSLEEP.SYNCS 0x989680 ;  /* 0x009896800000895d */ /* 0x002fea0003900000 */
[----:B------:R-:W1:Y:S02]  /*75f0*/  @!P0 SYNCS.PHASECHK.TRANS64 P0, [R7+URZ], R2 ;  /* 0x00000002070085a7 */ /* 0x000e64000800007f */
[----:B-1----:R-:W-:Y:S05]  /*7600*/  @!P0 BRA `(.L_x_183) ;  /* 0xfffffffc00f08947 */ /* 0x002fea000383ffff */
[----:B------:R-:W-:Y:S05]  /*7610*/  BRA `(.L_x_196) ;  /* 0xfffffff800e47947 */ /* 0x000fea000383ffff */
.L_x_184:
[----:B0-----:R0:W1:Y:S02]  /*7620*/  SYNCS.PHASECHK.TRANS64.TRYWAIT P0, [R9+URZ], R4 ;  /* 0x00000004090075a7 */ /* 0x001064000800017f */
[----:B-1----:R-:W-:Y:S05]  /*7630*/  @!P0 NANOSLEEP.SYNCS 0x989680 ;  /* 0x009896800000895d */ /* 0x002fea0003900000 */
[----:B------:R-:W1:Y:S02]  /*7640*/  @!P0 SYNCS.PHASECHK.TRANS64 P0, [R9+URZ], R4 ;  /* 0x00000004090085a7 */ /* 0x000e64000800007f */
[----:B-1----:R-:W-:Y:S05]  /*7650*/  @!P0 BRA `(.L_x_184) ;  /* 0xfffffffc00f08947 */ /* 0x002fea000383ffff */
[----:B------:R-:W-:Y:S05]  /*7660*/  BRA `(.L_x_197) ;  /* 0xfffffff800f47947 */ /* 0x000fea000383ffff */
.L_x_185:
[----:B-1----:R1:W3:Y:S02]  /*7670*/  SYNCS.PHASECHK.TRANS64.TRYWAIT P0, [R6+URZ], R5 ;  /* 0x00000005060075a7 */ /* 0x0022e4000800017f */
[----:B---3--:R-:W-:Y:S05]  /*7680*/  @!P0 NANOSLEEP.SYNCS 0x989680 ;  /* 0x009896800000895d */ /* 0x008fea0003900000 */
[----:B------:R-:W3:Y:S02]  /*7690*/  @!P0 SYNCS.PHASECHK.TRANS64 P0, [R6+URZ], R5 ;  /* 0x00000005060085a7 */ /* 0x000ee4000800007f */
[----:B---3--:R-:W-:Y:S05]  /*76a0*/  @!P0 BRA `(.L_x_185) ;  /* 0xfffffffc00f08947 */ /* 0x008fea000383ffff */
[----:B------:R-:W-:Y:S05]  /*76b0*/  BRA `(.L_x_198) ;  /* 0xfffffff800fc7947 */ /* 0x000fea000383ffff */
.L_x_199:
[----:B------:R-:W-:-:S00]  /*76c0*/  BRA `(.L_x_199) ;  /* 0xfffffffc00fc7947 */ /* 0x000fc0000383ffff */
[----:B------:R-:W-:-:S00]  /*76d0*/  NOP ;  /* 0x0000000000007918 */ /* 0x000fc00000000000 */
        /* <DEDUP_REMOVED lines=10> */
.L_x_200:


//--------------------- .nv.global.init           --------------------------
	.section	.nv.global.init,"aw",@progbits
.nv.global.init:
	.type		$str$22,@object
	.size		$str$22,($str$23 - $str$22)
$str$22:
        /*0000*/ 	.byte	0x6b, 0x5f, 0x74, 0x69, 0x6c, 0x65, 0x5f, 0x63, 0x6f, 0x75, 0x6e, 0x74, 0x20, 0x3e, 0x3d, 0x20
        /*0010*/ 	.byte	0x31, 0x00
	.type		$str$23,@object
	.size		$str$23,(__unnamed_1 - $str$23)
$str$23:
        /*0012*/ 	.byte	0x2f, 0x74, 0x6d, 0x70, 0x2f, 0x63, 0x75, 0x74, 0x6c, 0x61, 0x73, 0x73, 0x5f, 0x73, 0x77, 0x65
        /*0022*/ 	.byte	0x65, 0x70, 0x5f, 0x73, 0x72, 0x63, 0x2f, 0x69, 0x6e, 0x63, 0x6c, 0x75, 0x64, 0x65, 0x2f, 0x63
        /*0032*/ 	.byte	0x75, 0x74, 0x6c, 0x61, 0x73, 0x73, 0x2f, 0x67, 0x65, 0x6d, 0x6d, 0x2f, 0x63, 0x6f, 0x6c, 0x6c
        /*0042*/ 	.byte	0x65, 0x63, 0x74, 0x69, 0x76, 0x65, 0x2f, 0x73, 0x6d, 0x39, 0x30, 0x5f, 0x6d, 0x6d, 0x61, 0x5f
        /*0052*/ 	.byte	0x74, 0x6d, 0x61, 0x5f, 0x67, 0x6d, 0x6d, 0x61, 0x5f, 0x73, 0x73, 0x5f, 0x77, 0x61, 0x72, 0x70
        /*0062*/ 	.byte	0x73, 0x70, 0x65, 0x63, 0x69, 0x61, 0x6c, 0x69, 0x7a, 0x65, 0x64, 0x2e, 0x68, 0x70, 0x70, 0x00
	.type		__unnamed_1,@object
	.size		__unnamed_1,(.L_0 - __unnamed_1)
__unnamed_1:
        /*0072*/ 	.byte	0x76, 0x6f, 0x69, 0x64, 0x20, 0x63, 0x75, 0x74, 0x6c, 0x61, 0x73, 0x73, 0x3a, 0x3a, 0x67, 0x65
        /* <DEDUP_REMOVED lines=175> */
        /*0b72*/ 	.byte	0x64, 0x65, 0x6e, 0x74, 0x69, 0x74, 0x79, 0x5d, 0x00
.L_0:


//--------------------- .nv.shared._ZN7cutlass13device_kernelINS_4gemm6kernel13GemmUniversalIN4cute5tupleIJiiiiEEENS1_10collective13CollectiveMmaINS1_34MainloopSm90TmaGmmaWarpSpecializedILi4ENS5_IJNS4_1CILi1EEENSA_ILi2EEESB_EEENS1_32KernelTmaWarpSpecializedPingpongEEENS5_IJNSA_ILi64EEENSA_ILi128EEESG_EEEfNS5_IJlSB_lEEEfSJ_NS4_8TiledMMAINS4_8MMA_AtomIJNS4_4SM904GMMA30MMA_64x128x8_F32TF32TF32_SS_TNILNSN_7ScaleInE1ELSP_1EEEEEENS4_6LayoutINS5_IJSB_SB_SB_EEENS5_IJNSA_ILi0EEESU_SU_EEEEENS5_IJNS4_10UnderscoreESX_SX_EEEEENS4_23SM90_TMA_LOAD_MULTICASTENS4_14ComposedLayoutINS4_7SwizzleILi3ELi4ELi3EEENS4_18smem_ptr_flag_bitsILi32EEENSS_INS5_IJNSA_ILi8EEENSA_ILi32EEEEEENS5_IJS17_SB_EEEEEEEvNS4_8identityENS4_13SM90_TMA_LOADES1B_vS1C_EENS_8epilogue10collective6detail29Sm90TmaWarpSpecializedAdapterINS1G_15DefaultEpilogueIfSJ_SJ_NS1F_6thread17LinearCombinationIfLi1EffLNS1K_9ScaleType4KindE0ELNS_15FloatRoundStyleE2EfEENS1_15EpilogueDefaultEEEEEvvEEEEvNT_6ParamsE --------------------------
	.section	.nv.shared._ZN7cutlass13device_kernelINS_4gemm6kernel13GemmUniversalIN4cute5tupleIJiiiiEEENS1_10collective13CollectiveMmaINS1_34MainloopSm90TmaGmmaWarpSpecializedILi4ENS5_IJNS4_1CILi1EEENSA_ILi2EEESB_EEENS1_32KernelTmaWarpSpecializedPingpongEEENS5_IJNSA_ILi64EEENSA_ILi128EEESG_EEEfNS5_IJlSB_lEEEfSJ_NS4_8TiledMMAINS4_8MMA_AtomIJNS4_4SM904GMMA30MMA_64x128x8_F32TF32TF32_SS_TNILNSN_7ScaleInE1ELSP_1EEEEEENS4_6LayoutINS5_IJSB_SB_SB_EEENS5_IJNSA_ILi0EEESU_SU_EEEEENS5_IJNS4_10UnderscoreESX_SX_EEEEENS4_23SM90_TMA_LOAD_MULTICASTENS4_14ComposedLayoutINS4_7SwizzleILi3ELi4ELi3EEENS4_18smem_ptr_flag_bitsILi32EEENSS_INS5_IJNSA_ILi8EEENSA_ILi32EEEEEENS5_IJS17_SB_EEEEEEEvNS4_8identityENS4_13SM90_TMA_LOADES1B_vS1C_EENS_8epilogue10collective6detail29Sm90TmaWarpSpecializedAdapterINS1G_15DefaultEpilogueIfSJ_SJ_NS1F_6thread17LinearCombinationIfLi1EffLNS1K_9ScaleType4KindE0ELNS_15FloatRoundStyleE2EfEENS1_15EpilogueDefaultEEEEEvvEEEEvNT_6ParamsE,"aw",@nobits
	.sectionflags	@""
	.align	16
	.zero		1024


//--------------------- .nv.shared.reserved.0     --------------------------
	.section	.nv.shared.reserved.0,"aw",@nobits
	.weak		__nv_reservedSMEM_offset_0_alias
	.size		__nv_reservedSMEM_offset_0_alias, 0, 0
	.other		__nv_reservedSMEM_offset_0_alias,@"STO_CUDA_RESERVED_SHARED STV_DEFAULT"
__nv_reservedSMEM_offset_0_alias:
	.zero		0


//--------------------- .nv.global                --------------------------
	.section	.nv.global,"aw",@nobits
.nv.global:
	.type		_ZN40_INTERNAL_75743980_4_k_cu_72459427_205404cute1_E,@object
	.size		_ZN40_INTERNAL_75743980_4_k_cu_72459427_205404cute1_E,(_ZN40_INTERNAL_75743980_4_k_cu_72459427_205404cuda3std3__45__cpo6cbeginE - _ZN40_INTERNAL_75743980_4_k_cu_72459427_205404cute1_E)
_ZN40_INTERNAL_75743980_4_k_cu_72459427_205404cute1_E:
	.zero		1
	.type		_ZN40_INTERNAL_75743980_4_k_cu_72459427_205404cuda3std3__45__cpo6cbeginE,@object
	.size		_ZN40_INTERNAL_75743980_4_k_cu_72459427_205404cuda3std3__45__cpo6cbeginE,(_ZN40_INTERNAL_75743980_4_k_cu_72459427_205404cuda3std3__48in_placeE - _ZN40_INTERNAL_75743980_4_k_cu_72459427_205404cuda3std3__45__cpo6cbeginE)
_ZN40_INTERNAL_75743980_4_k_cu_72459427_205404cuda3std3__45__cpo6cbeginE:
	.zero		1
	.type		_ZN40_INTERNAL_75743980_4_k_cu_72459427_205404cuda3std3__48in_placeE,@object
	.size		_ZN40_INTERNAL_75743980_4_k_cu_72459427_205404cuda3std3__48in_placeE,(_ZN40_INTERNAL_75743980_4_k_cu_72459427_205404cuda3std6ranges3__45__cpo9iter_moveE - _ZN40_INTERNAL_75743980_4_k_cu_72459427_205404cuda3std3__48in_placeE)
_ZN40_INTERNAL_75743980_4_k_cu_72459427_205404cuda3std3__48in_placeE:
	.zero		1
	.type		_ZN40_INTERNAL_75743980_4_k_cu_72459427_205404cuda3std6ranges3__45__cpo9iter_moveE,@object
	.size		_ZN40_INTERNAL_75743980_4_k_cu_72459427_205404cuda3std6ranges3__45__cpo9iter_moveE,(_ZN40_INTERNAL_75743980_4_k_cu_72459427_205404cuda3std3__45__cpo5beginE - _ZN40_INTERNAL_75743980_4_k_cu_72459427_205404cuda3std6ranges3__45__cpo9iter_moveE)
_ZN40_INTERNAL_75743980_4_k_cu_72459427_205404cuda3std6ranges3__45__cpo9iter_moveE:
	.zero		1
	.type		_ZN40_INTERNAL_75743980_4_k_cu_72459427_205404cuda3std3__45__cpo5beginE,@object
	.size		_ZN40_INTERNAL_75743980_4_k_cu_72459427_205404cuda3std3__45__cpo5beginE,(_ZN40_INTERNAL_75743980_4_k_cu_72459427_205404cuda3std3__442_GLOBAL__N__75743980_4_k_cu_72459427_205406ignoreE - _ZN40_INTERNAL_75743980_4_k_cu_72459427_205404cuda3std3__45__cpo5beginE)
_ZN40_INTERNAL_75743980_4_k_cu_72459427_205404cuda3std3__45__cpo5beginE:
	.zero		1
	.type		_ZN40_INTERNAL_75743980_4_k_cu_72459427_205404cuda3std3__442_GLOBAL__N__75743980_4_k_cu_72459427_205406ignoreE,@object
	.size		_ZN40_INTERNAL_75743980_4_k_cu_72459427_205404cuda3std3__442_GLOBAL__N__75743980_4_k_cu_72459427_205406ignoreE,(_ZN40_INTERNAL_75743980_4_k_cu_72459427_205404cute7productE - _ZN40_INTERNAL_75743980_4_k_cu_72459427_205404cuda3std3__442_GLOBAL__N__75743980_4_k_cu_72459427_205406ignoreE)
_ZN40_INTERNAL_75743980_4_k_cu_72459427_205404cuda3std3__442_GLOBAL__N__75743980_4_k_cu_72459427_205406ignoreE:
	.zero		1
	.type		_ZN40_INTERNAL_75743980_4_k_cu_72459427_205404cute7productE,@object
	.size		_ZN40_INTERNAL_75743980_4_k_cu_72459427_205404cute7productE,(_ZN40_INTERNAL_75743980_4_k_cu_72459427_205404cuda3std3__45__cpo3endE - _ZN40_INTERNAL_75743980_4_k_cu_72459427_205404cute7productE)
_ZN40_INTERNAL_75743980_4_k_cu_72459427_205404cute7productE:
	.zero		1
	.type		_ZN40_INTERNAL_75743980_4_k_cu_72459427_205404cuda3std3__45__cpo3endE,@object
	.size		_ZN40_INTERNAL_75743980_4_k_cu_72459427_205404cuda3std3__45__cpo3endE,(_ZN40_INTERNAL_75743980_4_k_cu_72459427_205404cuda3std3__419piecewise_constructE - _ZN40_INTERNAL_75743980_4_k_cu_72459427_205404cuda3std3__45__cpo3endE)
_ZN40_INTERNAL_75743980_4_k_cu_72459427_205404cuda3std3__45__cpo3endE:
	.zero		1
	.type		_ZN40_INTERNAL_75743980_4_k_cu_72459427_205404cuda3std3__419piecewise_constructE,@object
	.size		_ZN40_INTERNAL_75743980_4_k_cu_72459427_205404cuda3std3__419piecewise_constructE,(_ZN40_INTERNAL_75743980_4_k_cu_72459427_205404cuda3std3__45__cpo4cendE - _ZN40_INTERNAL_75743980_4_k_cu_72459427_205404cuda3std3__419piecewise_constructE)
_ZN40_INTERNAL_75743980_4_k_cu_72459427_205404cuda3std3__419piecewise_constructE:
	.zero		1
	.type		_ZN40_INTERNAL_75743980_4_k_cu_72459427_205404cuda3std3__45__cpo4cendE,@object
	.size		_ZN40_INTERNAL_75743980_4_k_cu_72459427_205404cuda3std3__45__cpo4cendE,(_ZN40_INTERNAL_75743980_4_k_cu_72459427_205404cuda3std6ranges3__45__cpo4swapE - _ZN40_INTERNAL_75743980_4_k_cu_72459427_205404cuda3std3__45__cpo4cendE)
_ZN40_INTERNAL_75743980_4_k_cu_72459427_205404cuda3std3__45__cpo4cendE:
	.zero		1
	.type		_ZN40_INTERNAL_75743980_4_k_cu_72459427_205404cuda3std6ranges3__45__cpo4swapE,@object
	.size		_ZN40_INTERNAL_75743980_4_k_cu_72459427_205404cuda3std6ranges3__45__cpo4swapE,(.L_8 - _ZN40_INTERNAL_75743980_4_k_cu_72459427_205404cuda3std6ranges3__45__cpo4swapE)
_ZN40_INTERNAL_75743980_4_k_cu_72459427_205404cuda3std6ranges3__45__cpo4swapE:
	.zero		1
.L_8:


//--------------------- .nv.constant0._ZN7cutlass13device_kernelINS_4gemm6kernel13GemmUniversalIN4cute5tupleIJiiiiEEENS1_10collective13CollectiveMmaINS1_34MainloopSm90TmaGmmaWarpSpecializedILi4ENS5_IJNS4_1CILi1EEENSA_ILi2EEESB_EEENS1_32KernelTmaWarpSpecializedPingpongEEENS5_IJNSA_ILi64EEENSA_ILi128EEESG_EEEfNS5_IJlSB_lEEEfSJ_NS4_8TiledMMAINS4_8MMA_AtomIJNS4_4SM904GMMA30MMA_64x128x8_F32TF32TF32_SS_TNILNSN_7ScaleInE1ELSP_1EEEEEENS4_6LayoutINS5_IJSB_SB_SB_EEENS5_IJNSA_ILi0EEESU_SU_EEEEENS5_IJNS4_10UnderscoreESX_SX_EEEEENS4_23SM90_TMA_LOAD_MULTICASTENS4_14ComposedLayoutINS4_7SwizzleILi3ELi4ELi3EEENS4_18smem_ptr_flag_bitsILi32EEENSS_INS5_IJNSA_ILi8EEENSA_ILi32EEEEEENS5_IJS17_SB_EEEEEEEvNS4_8identityENS4_13SM90_TMA_LOADES1B_vS1C_EENS_8epilogue10collective6detail29Sm90TmaWarpSpecializedAdapterINS1G_15DefaultEpilogueIfSJ_SJ_NS1F_6thread17LinearCombinationIfLi1EffLNS1K_9ScaleType4KindE0ELNS_15FloatRoundStyleE2EfEENS1_15EpilogueDefaultEEEEEvvEEEEvNT_6ParamsE --------------------------
	.section	.nv.constant0._ZN7cutlass13device_kernelINS_4gemm6kernel13GemmUniversalIN4cute5tupleIJiiiiEEENS1_10collective13CollectiveMmaINS1_34MainloopSm90TmaGmmaWarpSpecializedILi4ENS5_IJNS4_1CILi1EEENSA_ILi2EEESB_EEENS1_32KernelTmaWarpSpecializedPingpongEEENS5_IJNSA_ILi64EEENSA_ILi128EEESG_EEEfNS5_IJlSB_lEEEfSJ_NS4_8TiledMMAINS4_8MMA_AtomIJNS4_4SM904GMMA30MMA_64x128x8_F32TF32TF32_SS_TNILNSN_7ScaleInE1ELSP_1EEEEEENS4_6LayoutINS5_IJSB_SB_SB_EEENS5_IJNSA_ILi0EEESU_SU_EEEEENS5_IJNS4_10UnderscoreESX_SX_EEEEENS4_23SM90_TMA_LOAD_MULTICASTENS4_14ComposedLayoutINS4_7SwizzleILi3ELi4ELi3EEENS4_18smem_ptr_flag_bitsILi32EEENSS_INS5_IJNSA_ILi8EEENSA_ILi32EEEEEENS5_IJS17_SB_EEEEEEEvNS4_8identityENS4_13SM90_TMA_LOADES1B_vS1C_EENS_8epilogue10collective6detail29Sm90TmaWarpSpecializedAdapterINS1G_15DefaultEpilogueIfSJ_SJ_NS1F_6thread17LinearCombinationIfLi1EffLNS1K_9ScaleType4KindE0ELNS_15FloatRoundStyleE2EfEENS1_15EpilogueDefaultEEEEEvvEEEEvNT_6ParamsE,"a",@progbits
	.sectionflags	@""
	.align	4
.nv.constant0._ZN7cutlass13device_kernelINS_4gemm6kernel13GemmUniversalIN4cute5tupleIJiiiiEEENS1_10collective13CollectiveMmaINS1_34MainloopSm90TmaGmmaWarpSpecializedILi4ENS5_IJNS4_1CILi1EEENSA_ILi2EEESB_EEENS1_32KernelTmaWarpSpecializedPingpongEEENS5_IJNSA_ILi64EEENSA_ILi128EEESG_EEEfNS5_IJlSB_lEEEfSJ_NS4_8TiledMMAINS4_8MMA_AtomIJNS4_4SM904GMMA30MMA_64x128x8_F32TF32TF32_SS_TNILNSN_7ScaleInE1ELSP_1EEEEEENS4_6LayoutINS5_IJSB_SB_SB_EEENS5_IJNSA_ILi0EEESU_SU_EEEEENS5_IJNS4_10UnderscoreESX_SX_EEEEENS4_23SM90_TMA_LOAD_MULTICASTENS4_14ComposedLayoutINS4_7SwizzleILi3ELi4ELi3EEENS4_18smem_ptr_flag_bitsILi32EEENSS_INS5_IJNSA_ILi8EEENSA_ILi32EEEEEENS5_IJS17_SB_EEEEEEEvNS4_8identityENS4_13SM90_TMA_LOADES1B_vS1C_EENS_8epilogue10collective6detail29Sm90TmaWarpSpecializedAdapterINS1G_15DefaultEpilogueIfSJ_SJ_NS1F_6thread17LinearCombinationIfLi1EffLNS1K_9ScaleType4KindE0ELNS_15FloatRoundStyleE2EfEENS1_15EpilogueDefaultEEEEEvvEEEEvNT_6ParamsE:
	.zero		1664


//--------------------- SYMBOLS --------------------------

	.type		.nv.reservedSmem.offset0,@object
	.size		.nv.reservedSmem.offset0,0x4
	.type		__assertfail,@function
